	.target	sm_103a

	.elftype	@"ET_EXEC"


//--------------------- .note.nv.tkinfo           --------------------------
	.section	.note.nv.tkinfo,"",@"SHT_NOTE"
	.sectionflags	@"SHF_NOTE_NV_TKINFO"
	.tkinfo
        /*0018*/ 	.word	0x00000002
        /*0030*/ 	.string	""
        /*0030*/ 	.string	"ptxas"
        /*0030*/ 	.string	"Cuda compilation tools, release 13.0, V13.0.88"
        /*0030*/ 	.string	"Build cuda_13.0.r13.0/compiler.36424714_0"
        /*0030*/ 	.string	"-arch sm_103a -m 64 "



//--------------------- .note.nv.cuinfo           --------------------------
	.section	.note.nv.cuinfo,"",@"SHT_NOTE"
	.sectionflags	@"SHF_NOTE_NV_CUINFO"
        /*0018*/ 	.short	0x0002
        /*001a*/ 	.short	0x0067
        /*001c*/ 	.short	0x0082
	.zero		2


//--------------------- .nv.info                  --------------------------
	.section	.nv.info,"",@"SHT_CUDA_INFO"
	.align	4


	//----- nvinfo : EIATTR_REGCOUNT
	.align		4
        /*0000*/ 	.byte	0x04, 0x2f
        /*0002*/ 	.short	(.L_29 - .L_28)
	.align		4
.L_28:
        /*0004*/ 	.word	index@(_ZN4vllm23rotary_embedding_kernelIfLb1EEEvPKlPT_S4_PKS3_illliii)
        /*0008*/ 	.word	0x00000020


	//----- nvinfo : EIATTR_FRAME_SIZE
	.align		4
.L_29:
        /*000c*/ 	.byte	0x04, 0x11
        /*000e*/ 	.short	(.L_31 - .L_30)
	.align		4
.L_30:
        /*0010*/ 	.word	index@(_ZN4vllm23rotary_embedding_kernelIfLb1EEEvPKlPT_S4_PKS3_illliii)
        /*0014*/ 	.word	0x00000000


	//----- nvinfo : EIATTR_REGCOUNT
	.align		4
.L_31:
        /*0018*/ 	.byte	0x04, 0x2f
        /*001a*/ 	.short	(.L_33 - .L_32)
	.align		4
.L_32:
        /*001c*/ 	.word	index@(_ZN4vllm23rotary_embedding_kernelIfLb0EEEvPKlPT_S4_PKS3_illliii)
        /*0020*/ 	.word	0x0000001e


	//----- nvinfo : EIATTR_FRAME_SIZE
	.align		4
.L_33:
        /*0024*/ 	.byte	0x04, 0x11
        /*0026*/ 	.short	(.L_35 - .L_34)
	.align		4
.L_34:
        /*0028*/ 	.word	index@(_ZN4vllm23rotary_embedding_kernelIfLb0EEEvPKlPT_S4_PKS3_illliii)
        /*002c*/ 	.word	0x00000000


	//----- nvinfo : EIATTR_REGCOUNT
	.align		4
.L_35:
        /*0030*/ 	.byte	0x04, 0x2f
        /*0032*/ 	.short	(.L_37 - .L_36)
	.align		4
.L_36:
        /*0034*/ 	.word	index@(_ZN4vllm23rotary_embedding_kernelIN3c104HalfELb1EEEvPKlPT_S6_PKS5_illliii)
        /*0038*/ 	.word	0x00000020


	//----- nvinfo : EIATTR_FRAME_SIZE
	.align		4
.L_37:
        /*003c*/ 	.byte	0x04, 0x11
        /*003e*/ 	.short	(.L_39 - .L_38)
	.align		4
.L_38:
        /*0040*/ 	.word	index@(_ZN4vllm23rotary_embedding_kernelIN3c104HalfELb1EEEvPKlPT_S6_PKS5_illliii)
        /*0044*/ 	.word	0x00000000


	//----- nvinfo : EIATTR_REGCOUNT
	.align		4
.L_39:
        /*0048*/ 	.byte	0x04, 0x2f
        /*004a*/ 	.short	(.L_41 - .L_40)
	.align		4
.L_40:
        /*004c*/ 	.word	index@(_ZN4vllm23rotary_embedding_kernelIN3c104HalfELb0EEEvPKlPT_S6_PKS5_illliii)
        /*0050*/ 	.word	0x0000001f


	//----- nvinfo : EIATTR_FRAME_SIZE
	.align		4
.L_41:
        /*0054*/ 	.byte	0x04, 0x11
        /*0056*/ 	.short	(.L_43 - .L_42)
	.align		4
.L_42:
        /*0058*/ 	.word	index@(_ZN4vllm23rotary_embedding_kernelIN3c104HalfELb0EEEvPKlPT_S6_PKS5_illliii)
        /*005c*/ 	.word	0x00000000


	//----- nvinfo : EIATTR_REGCOUNT
	.align		4
.L_43:
        /*0060*/ 	.byte	0x04, 0x2f
        /*0062*/ 	.short	(.L_45 - .L_44)
	.align		4
.L_44:
        /*0064*/ 	.word	index@(_ZN4vllm23rotary_embedding_kernelIN3c108BFloat16ELb1EEEvPKlPT_S6_PKS5_illliii)
        /*0068*/ 	.word	0x00000020


	//----- nvinfo : EIATTR_FRAME_SIZE
	.align		4
.L_45:
        /*006c*/ 	.byte	0x04, 0x11
        /*006e*/ 	.short	(.L_47 - .L_46)
	.align		4
.L_46:
        /*0070*/ 	.word	index@(_ZN4vllm23rotary_embedding_kernelIN3c108BFloat16ELb1EEEvPKlPT_S6_PKS5_illliii)
        /*0074*/ 	.word	0x00000000


	//----- nvinfo : EIATTR_REGCOUNT
	.align		4
.L_47:
        /*0078*/ 	.byte	0x04, 0x2f
        /*007a*/ 	.short	(.L_49 - .L_48)
	.align		4
.L_48:
        /*007c*/ 	.word	index@(_ZN4vllm23rotary_embedding_kernelIN3c108BFloat16ELb0EEEvPKlPT_S6_PKS5_illliii)
        /*0080*/ 	.word	0x0000001f


	//----- nvinfo : EIATTR_FRAME_SIZE
	.align		4
.L_49:
        /*0084*/ 	.byte	0x04, 0x11
        /*0086*/ 	.short	(.L_51 - .L_50)
	.align		4
.L_50:
        /*0088*/ 	.word	index@(_ZN4vllm23rotary_embedding_kernelIN3c108BFloat16ELb0EEEvPKlPT_S6_PKS5_illliii)
        /*008c*/ 	.word	0x00000000


	//----- nvinfo : EIATTR_MIN_STACK_SIZE
	.align		4
.L_51:
        /*0090*/ 	.byte	0x04, 0x12
        /*0092*/ 	.short	(.L_53 - .L_52)
	.align		4
.L_52:
        /*0094*/ 	.word	index@(_ZN4vllm23rotary_embedding_kernelIN3c108BFloat16ELb0EEEvPKlPT_S6_PKS5_illliii)
        /*0098*/ 	.word	0x00000000


	//----- nvinfo : EIATTR_MIN_STACK_SIZE
	.align		4
.L_53:
        /*009c*/ 	.byte	0x04, 0x12
        /*009e*/ 	.short	(.L_55 - .L_54)
	.align		4
.L_54:
        /*00a0*/ 	.word	index@(_ZN4vllm23rotary_embedding_kernelIN3c108BFloat16ELb1EEEvPKlPT_S6_PKS5_illliii)
        /*00a4*/ 	.word	0x00000000


	//----- nvinfo : EIATTR_MIN_STACK_SIZE
	.align		4
.L_55:
        /*00a8*/ 	.byte	0x04, 0x12
        /*00aa*/ 	.short	(.L_57 - .L_56)
	.align		4
.L_56:
        /*00ac*/ 	.word	index@(_ZN4vllm23rotary_embedding_kernelIN3c104HalfELb0EEEvPKlPT_S6_PKS5_illliii)
        /*00b0*/ 	.word	0x00000000


	//----- nvinfo : EIATTR_MIN_STACK_SIZE
	.align		4
.L_57:
        /*00b4*/ 	.byte	0x04, 0x12
        /*00b6*/ 	.short	(.L_59 - .L_58)
	.align		4
.L_58:
        /*00b8*/ 	.word	index@(_ZN4vllm23rotary_embedding_kernelIN3c104HalfELb1EEEvPKlPT_S6_PKS5_illliii)
        /*00bc*/ 	.word	0x00000000


	//----- nvinfo : EIATTR_MIN_STACK_SIZE
	.align		4
.L_59:
        /*00c0*/ 	.byte	0x04, 0x12
        /*00c2*/ 	.short	(.L_61 - .L_60)
	.align		4
.L_60:
        /*00c4*/ 	.word	index@(_ZN4vllm23rotary_embedding_kernelIfLb0EEEvPKlPT_S4_PKS3_illliii)
        /*00c8*/ 	.word	0x00000000


	//----- nvinfo : EIATTR_MIN_STACK_SIZE
	.align		4
.L_61:
        /*00cc*/ 	.byte	0x04, 0x12
        /*00ce*/ 	.short	(.L_63 - .L_62)
	.align		4
.L_62:
        /*00d0*/ 	.word	index@(_ZN4vllm23rotary_embedding_kernelIfLb1EEEvPKlPT_S4_PKS3_illliii)
        /*00d4*/ 	.word	0x00000000
.L_63:


//--------------------- .nv.compat                --------------------------
	.section	.nv.compat,"",@"SHT_CUDA_COMPAT_INFO"
	.align	4
        /*0000*/ 	.byte	0x02, 0x09, 0x01, 0x00, 0x02, 0x02, 0x01, 0x00, 0x02, 0x05, 0x05, 0x00, 0x03, 0x07, 0x01, 0x01
        /*0010*/ 	.byte	0x02, 0x03, 0x00, 0x00, 0x02, 0x06, 0x01, 0x00, 0x04, 0x0b, 0x08, 0x00, 0x00, 0x00, 0x00, 0x00
        /*0020*/ 	.byte	0x00, 0x00, 0x00, 0x00


//--------------------- .nv.info._ZN4vllm23rotary_embedding_kernelIN3c108BFloat16ELb0EEEvPKlPT_S6_PKS5_illliii --------------------------
	.section	.nv.info._ZN4vllm23rotary_embedding_kernelIN3c108BFloat16ELb0EEEvPKlPT_S6_PKS5_illliii,"",@"SHT_CUDA_INFO"
	.sectionflags	@""
	.align	4


	//----- nvinfo : EIATTR_CUDA_API_VERSION
	.align		4
        /*0000*/ 	.byte	0x04, 0x37
        /*0002*/ 	.short	(.L_65 - .L_64)
.L_64:
        /*0004*/ 	.word	0x00000082


	//----- nvinfo : EIATTR_KPARAM_INFO
	.align		4
.L_65:
        /*0008*/ 	.byte	0x04, 0x17
        /*000a*/ 	.short	(.L_67 - .L_66)
.L_66:
        /*000c*/ 	.word	0x00000000
        /*0010*/ 	.short	0x000a
        /*0012*/ 	.short	0x0048
        /*0014*/ 	.byte	0x00, 0xf0, 0x11, 0x00


	//----- nvinfo : EIATTR_KPARAM_INFO
	.align		4
.L_67:
        /*0018*/ 	.byte	0x04, 0x17
        /*001a*/ 	.short	(.L_69 - .L_68)
.L_68:
        /*001c*/ 	.word	0x00000000
        /*0020*/ 	.short	0x0009
        /*0022*/ 	.short	0x0044
        /*0024*/ 	.byte	0x00, 0xf0, 0x11, 0x00


	//----- nvinfo : EIATTR_KPARAM_INFO
	.align		4
.L_69:
        /*0028*/ 	.byte	0x04, 0x17
        /*002a*/ 	.short	(.L_71 - .L_70)
.L_70:
        /*002c*/ 	.word	0x00000000
        /*0030*/ 	.short	0x0008
        /*0032*/ 	.short	0x0040
        /*0034*/ 	.byte	0x00, 0xf0, 0x11, 0x00


	//----- nvinfo : EIATTR_KPARAM_INFO
	.align		4
.L_71:
        /*0038*/ 	.byte	0x04, 0x17
        /*003a*/ 	.short	(.L_73 - .L_72)
.L_72:
        /*003c*/ 	.word	0x00000000
        /*0040*/ 	.short	0x0007
        /*0042*/ 	.short	0x0038
        /*0044*/ 	.byte	0x00, 0xf0, 0x21, 0x00


	//----- nvinfo : EIATTR_KPARAM_INFO
	.align		4
.L_73:
        /*0048*/ 	.byte	0x04, 0x17
        /*004a*/ 	.short	(.L_75 - .L_74)
.L_74:
        /*004c*/ 	.word	0x00000000
        /*0050*/ 	.short	0x0006
        /*0052*/ 	.short	0x0030
        /*0054*/ 	.byte	0x00, 0xf0, 0x21, 0x00


	//----- nvinfo : EIATTR_KPARAM_INFO
	.align		4
.L_75:
        /*0058*/ 	.byte	0x04, 0x17
        /*005a*/ 	.short	(.L_77 - .L_76)
.L_76:
        /*005c*/ 	.word	0x00000000
        /*0060*/ 	.short	0x0005
        /*0062*/ 	.short	0x0028
        /*0064*/ 	.byte	0x00, 0xf0, 0x21, 0x00


	//----- nvinfo : EIATTR_KPARAM_INFO
	.align		4
.L_77:
        /*0068*/ 	.byte	0x04, 0x17
        /*006a*/ 	.short	(.L_79 - .L_78)
.L_78:
        /*006c*/ 	.word	0x00000000
        /*0070*/ 	.short	0x0004
        /*0072*/ 	.short	0x0020
        /*0074*/ 	.byte	0x00, 0xf0, 0x11, 0x00


	//----- nvinfo : EIATTR_KPARAM_INFO
	.align		4
.L_79:
        /*0078*/ 	.byte	0x04, 0x17
        /*007a*/ 	.short	(.L_81 - .L_80)
.L_80:
        /*007c*/ 	.word	0x00000000
        /*0080*/ 	.short	0x0003
        /*0082*/ 	.short	0x0018
        /*0084*/ 	.byte	0x00, 0xf5, 0x21, 0x00


	//----- nvinfo : EIATTR_KPARAM_INFO
	.align		4
.L_81:
        /*0088*/ 	.byte	0x04, 0x17
        /*008a*/ 	.short	(.L_83 - .L_82)
.L_82:
        /*008c*/ 	.word	0x00000000
        /*0090*/ 	.short	0x0002
        /*0092*/ 	.short	0x0010
        /*0094*/ 	.byte	0x00, 0xf5, 0x21, 0x00


	//----- nvinfo : EIATTR_KPARAM_INFO
	.align		4
.L_83:
        /*0098*/ 	.byte	0x04, 0x17
        /*009a*/ 	.short	(.L_85 - .L_84)
.L_84:
        /*009c*/ 	.word	0x00000000
        /*00a0*/ 	.short	0x0001
        /*00a2*/ 	.short	0x0008
        /*00a4*/ 	.byte	0x00, 0xf5, 0x21, 0x00


	//----- nvinfo : EIATTR_KPARAM_INFO
	.align		4
.L_85:
        /*00a8*/ 	.byte	0x04, 0x17
        /*00aa*/ 	.short	(.L_87 - .L_86)
.L_86:
        /*00ac*/ 	.word	0x00000000
        /*00b0*/ 	.short	0x0000
        /*00b2*/ 	.short	0x0000
        /*00b4*/ 	.byte	0x00, 0xf5, 0x21, 0x00


	//----- nvinfo : EIATTR_SPARSE_MMA_MASK
	.align		4
.L_87:
        /*00b8*/ 	.byte	0x03, 0x50
        /*00ba*/ 	.short	0x0000


	//----- nvinfo : EIATTR_MAXREG_COUNT
	.align		4
        /*00bc*/ 	.byte	0x03, 0x1b
        /*00be*/ 	.short	0x00ff


	//----- nvinfo : EIATTR_MERCURY_ISA_VERSION
	.align		4
        /*00c0*/ 	.byte	0x03, 0x5f
        /*00c2*/ 	.short	0x0101


	//----- nvinfo : EIATTR_VRC_CTA_INIT_COUNT
	.align		4
        /*00c4*/ 	.byte	0x02, 0x4a
	.zero		1
	.zero		1


	//----- nvinfo : EIATTR_EXIT_INSTR_OFFSETS
	.align		4
        /*00c8*/ 	.byte	0x04, 0x1c
        /*00ca*/ 	.short	(.L_89 - .L_88)


	//   ....[0]....
.L_88:
        /*00cc*/ 	.word	0x000006a0


	//   ....[1]....
        /*00d0*/ 	.word	0x000006e0


	//   ....[2]....
        /*00d4*/ 	.word	0x00000bb0


	//----- nvinfo : EIATTR_CRS_STACK_SIZE
	.align		4
.L_89:
        /*00d8*/ 	.byte	0x04, 0x1e
        /*00da*/ 	.short	(.L_91 - .L_90)
.L_90:
        /*00dc*/ 	.word	0x00000000


	//----- nvinfo : EIATTR_CBANK_PARAM_SIZE
	.align		4
.L_91:
        /*00e0*/ 	.byte	0x03, 0x19
        /*00e2*/ 	.short	0x004c


	//----- nvinfo : EIATTR_PARAM_CBANK
	.align		4
        /*00e4*/ 	.byte	0x04, 0x0a
        /*00e6*/ 	.short	(.L_93 - .L_92)
	.align		4
.L_92:
        /*00e8*/ 	.word	index@(.nv.constant0._ZN4vllm23rotary_embedding_kernelIN3c108BFloat16ELb0EEEvPKlPT_S6_PKS5_illliii)
        /*00ec*/ 	.short	0x0380
        /*00ee*/ 	.short	0x004c


	//----- nvinfo : EIATTR_SW_WAR
	.align		4
.L_93:
        /*00f0*/ 	.byte	0x04, 0x36
        /*00f2*/ 	.short	(.L_95 - .L_94)
.L_94:
        /*00f4*/ 	.word	0x00000008
.L_95:


//--------------------- .nv.info._ZN4vllm23rotary_embedding_kernelIN3c108BFloat16ELb1EEEvPKlPT_S6_PKS5_illliii --------------------------
	.section	.nv.info._ZN4vllm23rotary_embedding_kernelIN3c108BFloat16ELb1EEEvPKlPT_S6_PKS5_illliii,"",@"SHT_CUDA_INFO"
	.sectionflags	@""
	.align	4


	//----- nvinfo : EIATTR_CUDA_API_VERSION
	.align		4
        /*0000*/ 	.byte	0x04, 0x37
        /*0002*/ 	.short	(.L_97 - .L_96)
.L_96:
        /*0004*/ 	.word	0x00000082


	//----- nvinfo : EIATTR_KPARAM_INFO
	.align		4
.L_97:
        /*0008*/ 	.byte	0x04, 0x17
        /*000a*/ 	.short	(.L_99 - .L_98)
.L_98:
        /*000c*/ 	.word	0x00000000
        /*0010*/ 	.short	0x000a
        /*0012*/ 	.short	0x0048
        /*0014*/ 	.byte	0x00, 0xf0, 0x11, 0x00


	//----- nvinfo : EIATTR_KPARAM_INFO
	.align		4
.L_99:
        /*0018*/ 	.byte	0x04, 0x17
        /*001a*/ 	.short	(.L_101 - .L_100)
.L_100:
        /*001c*/ 	.word	0x00000000
        /*0020*/ 	.short	0x0009
        /*0022*/ 	.short	0x0044
        /*0024*/ 	.byte	0x00, 0xf0, 0x11, 0x00


	//----- nvinfo : EIATTR_KPARAM_INFO
	.align		4
.L_101:
        /*0028*/ 	.byte	0x04, 0x17
        /*002a*/ 	.short	(.L_103 - .L_102)
.L_102:
        /*002c*/ 	.word	0x00000000
        /*0030*/ 	.short	0x0008
        /*0032*/ 	.short	0x0040
        /*0034*/ 	.byte	0x00, 0xf0, 0x11, 0x00


	//----- nvinfo : EIATTR_KPARAM_INFO
	.align		4
.L_103:
        /*0038*/ 	.byte	0x04, 0x17
        /*003a*/ 	.short	(.L_105 - .L_104)
.L_104:
        /*003c*/ 	.word	0x00000000
        /*0040*/ 	.short	0x0007
        /*0042*/ 	.short	0x0038
        /*0044*/ 	.byte	0x00, 0xf0, 0x21, 0x00


	//----- nvinfo : EIATTR_KPARAM_INFO
	.align		4
.L_105:
        /*0048*/ 	.byte	0x04, 0x17
        /*004a*/ 	.short	(.L_107 - .L_106)
.L_106:
        /*004c*/ 	.word	0x00000000
        /*0050*/ 	.short	0x0006
        /*0052*/ 	.short	0x0030
        /*0054*/ 	.byte	0x00, 0xf0, 0x21, 0x00


	//----- nvinfo : EIATTR_KPARAM_INFO
	.align		4
.L_107:
        /*0058*/ 	.byte	0x04, 0x17
        /*005a*/ 	.short	(.L_109 - .L_108)
.L_108:
        /*005c*/ 	.word	0x00000000
        /*0060*/ 	.short	0x0005
        /*0062*/ 	.short	0x0028
        /*0064*/ 	.byte	0x00, 0xf0, 0x21, 0x00


	//----- nvinfo : EIATTR_KPARAM_INFO
	.align		4
.L_109:
        /*0068*/ 	.byte	0x04, 0x17
        /*006a*/ 	.short	(.L_111 - .L_110)
.L_110:
        /*006c*/ 	.word	0x00000000
        /*0070*/ 	.short	0x0004
        /*0072*/ 	.short	0x0020
        /*0074*/ 	.byte	0x00, 0xf0, 0x11, 0x00


	//----- nvinfo : EIATTR_KPARAM_INFO
	.align		4
.L_111:
        /*0078*/ 	.byte	0x04, 0x17
        /*007a*/ 	.short	(.L_113 - .L_112)
.L_112:
        /*007c*/ 	.word	0x00000000
        /*0080*/ 	.short	0x0003
        /*0082*/ 	.short	0x0018
        /*0084*/ 	.byte	0x00, 0xf5, 0x21, 0x00


	//----- nvinfo : EIATTR_KPARAM_INFO
	.align		4
.L_113:
        /*0088*/ 	.byte	0x04, 0x17
        /*008a*/ 	.short	(.L_115 - .L_114)
.L_114:
        /*008c*/ 	.word	0x00000000
        /*0090*/ 	.short	0x0002
        /*0092*/ 	.short	0x0010
        /*0094*/ 	.byte	0x00, 0xf5, 0x21, 0x00


	//----- nvinfo : EIATTR_KPARAM_INFO
	.align		4
.L_115:
        /*0098*/ 	.byte	0x04, 0x17
        /*009a*/ 	.short	(.L_117 - .L_116)
.L_116:
        /*009c*/ 	.word	0x00000000
        /*00a0*/ 	.short	0x0001
        /*00a2*/ 	.short	0x0008
        /*00a4*/ 	.byte	0x00, 0xf5, 0x21, 0x00


	//----- nvinfo : EIATTR_KPARAM_INFO
	.align		4
.L_117:
        /*00a8*/ 	.byte	0x04, 0x17
        /*00aa*/ 	.short	(.L_119 - .L_118)
.L_118:
        /*00ac*/ 	.word	0x00000000
        /*00b0*/ 	.short	0x0000
        /*00b2*/ 	.short	0x0000
        /*00b4*/ 	.byte	0x00, 0xf5, 0x21, 0x00


	//----- nvinfo : EIATTR_SPARSE_MMA_MASK
	.align		4
.L_119:
        /*00b8*/ 	.byte	0x03, 0x50
        /*00ba*/ 	.short	0x0000


	//----- nvinfo : EIATTR_MAXREG_COUNT
	.align		4
        /*00bc*/ 	.byte	0x03, 0x1b
        /*00be*/ 	.short	0x00ff


	//----- nvinfo : EIATTR_MERCURY_ISA_VERSION
	.align		4
        /*00c0*/ 	.byte	0x03, 0x5f
        /*00c2*/ 	.short	0x0101


	//----- nvinfo : EIATTR_VRC_CTA_INIT_COUNT
	.align		4
        /*00c4*/ 	.byte	0x02, 0x4a
	.zero		1
	.zero		1


	//----- nvinfo : EIATTR_EXIT_INSTR_OFFSETS
	.align		4
        /*00c8*/ 	.byte	0x04, 0x1c
        /*00ca*/ 	.short	(.L_121 - .L_120)


	//   ....[0]....
.L_120:
        /*00cc*/ 	.word	0x000006a0


	//   ....[1]....
        /*00d0*/ 	.word	0x000006e0


	//   ....[2]....
        /*00d4*/ 	.word	0x00000bb0


	//----- nvinfo : EIATTR_CRS_STACK_SIZE
	.align		4
.L_121:
        /*00d8*/ 	.byte	0x04, 0x1e
        /*00da*/ 	.short	(.L_123 - .L_122)
.L_122:
        /*00dc*/ 	.word	0x00000000


	//----- nvinfo : EIATTR_CBANK_PARAM_SIZE
	.align		4
.L_123:
        /*00e0*/ 	.byte	0x03, 0x19
        /*00e2*/ 	.short	0x004c


	//----- nvinfo : EIATTR_PARAM_CBANK
	.align		4
        /*00e4*/ 	.byte	0x04, 0x0a
        /*00e6*/ 	.short	(.L_125 - .L_124)
	.align		4
.L_124:
        /*00e8*/ 	.word	index@(.nv.constant0._ZN4vllm23rotary_embedding_kernelIN3c108BFloat16ELb1EEEvPKlPT_S6_PKS5_illliii)
        /*00ec*/ 	.short	0x0380
        /*00ee*/ 	.short	0x004c


	//----- nvinfo : EIATTR_SW_WAR
	.align		4
.L_125:
        /*00f0*/ 	.byte	0x04, 0x36
        /*00f2*/ 	.short	(.L_127 - .L_126)
.L_126:
        /*00f4*/ 	.word	0x00000008
.L_127:


//--------------------- .nv.info._ZN4vllm23rotary_embedding_kernelIN3c104HalfELb0EEEvPKlPT_S6_PKS5_illliii --------------------------
	.section	.nv.info._ZN4vllm23rotary_embedding_kernelIN3c104HalfELb0EEEvPKlPT_S6_PKS5_illliii,"",@"SHT_CUDA_INFO"
	.sectionflags	@""
	.align	4


	//----- nvinfo : EIATTR_CUDA_API_VERSION
	.align		4
        /*0000*/ 	.byte	0x04, 0x37
        /*0002*/ 	.short	(.L_129 - .L_128)
.L_128:
        /*0004*/ 	.word	0x00000082


	//----- nvinfo : EIATTR_KPARAM_INFO
	.align		4
.L_129:
        /*0008*/ 	.byte	0x04, 0x17
        /*000a*/ 	.short	(.L_131 - .L_130)
.L_130:
        /*000c*/ 	.word	0x00000000
        /*0010*/ 	.short	0x000a
        /*0012*/ 	.short	0x0048
        /*0014*/ 	.byte	0x00, 0xf0, 0x11, 0x00


	//----- nvinfo : EIATTR_KPARAM_INFO
	.align		4
.L_131:
        /*0018*/ 	.byte	0x04, 0x17
        /*001a*/ 	.short	(.L_133 - .L_132)
.L_132:
        /*001c*/ 	.word	0x00000000
        /*0020*/ 	.short	0x0009
        /*0022*/ 	.short	0x0044
        /*0024*/ 	.byte	0x00, 0xf0, 0x11, 0x00


	//----- nvinfo : EIATTR_KPARAM_INFO
	.align		4
.L_133:
        /*0028*/ 	.byte	0x04, 0x17
        /*002a*/ 	.short	(.L_135 - .L_134)
.L_134:
        /*002c*/ 	.word	0x00000000
        /*0030*/ 	.short	0x0008
        /*0032*/ 	.short	0x0040
        /*0034*/ 	.byte	0x00, 0xf0, 0x11, 0x00


	//----- nvinfo : EIATTR_KPARAM_INFO
	.align		4
.L_135:
        /*0038*/ 	.byte	0x04, 0x17
        /*003a*/ 	.short	(.L_137 - .L_136)
.L_136:
        /*003c*/ 	.word	0x00000000
        /*0040*/ 	.short	0x0007
        /*0042*/ 	.short	0x0038
        /*0044*/ 	.byte	0x00, 0xf0, 0x21, 0x00


	//----- nvinfo : EIATTR_KPARAM_INFO
	.align		4
.L_137:
        /*0048*/ 	.byte	0x04, 0x17
        /*004a*/ 	.short	(.L_139 - .L_138)
.L_138:
        /*004c*/ 	.word	0x00000000
        /*0050*/ 	.short	0x0006
        /*0052*/ 	.short	0x0030
        /*0054*/ 	.byte	0x00, 0xf0, 0x21, 0x00


	//----- nvinfo : EIATTR_KPARAM_INFO
	.align		4
.L_139:
        /*0058*/ 	.byte	0x04, 0x17
        /*005a*/ 	.short	(.L_141 - .L_140)
.L_140:
        /*005c*/ 	.word	0x00000000
        /*0060*/ 	.short	0x0005
        /*0062*/ 	.short	0x0028
        /*0064*/ 	.byte	0x00, 0xf0, 0x21, 0x00


	//----- nvinfo : EIATTR_KPARAM_INFO
	.align		4
.L_141:
        /*0068*/ 	.byte	0x04, 0x17
        /*006a*/ 	.short	(.L_143 - .L_142)
.L_142:
        /*006c*/ 	.word	0x00000000
        /*0070*/ 	.short	0x0004
        /*0072*/ 	.short	0x0020
        /*0074*/ 	.byte	0x00, 0xf0, 0x11, 0x00


	//----- nvinfo : EIATTR_KPARAM_INFO
	.align		4
.L_143:
        /*0078*/ 	.byte	0x04, 0x17
        /*007a*/ 	.short	(.L_145 - .L_144)
.L_144:
        /*007c*/ 	.word	0x00000000
        /*0080*/ 	.short	0x0003
        /*0082*/ 	.short	0x0018
        /*0084*/ 	.byte	0x00, 0xf5, 0x21, 0x00


	//----- nvinfo : EIATTR_KPARAM_INFO
	.align		4
.L_145:
        /*0088*/ 	.byte	0x04, 0x17
        /*008a*/ 	.short	(.L_147 - .L_146)
.L_146:
        /*008c*/ 	.word	0x00000000
        /*0090*/ 	.short	0x0002
        /*0092*/ 	.short	0x0010
        /*0094*/ 	.byte	0x00, 0xf5, 0x21, 0x00


	//----- nvinfo : EIATTR_KPARAM_INFO
	.align		4
.L_147:
        /*0098*/ 	.byte	0x04, 0x17
        /*009a*/ 	.short	(.L_149 - .L_148)
.L_148:
        /*009c*/ 	.word	0x00000000
        /*00a0*/ 	.short	0x0001
        /*00a2*/ 	.short	0x0008
        /*00a4*/ 	.byte	0x00, 0xf5, 0x21, 0x00


	//----- nvinfo : EIATTR_KPARAM_INFO
	.align		4
.L_149:
        /*00a8*/ 	.byte	0x04, 0x17
        /*00aa*/ 	.short	(.L_151 - .L_150)
.L_150:
        /*00ac*/ 	.word	0x00000000
        /*00b0*/ 	.short	0x0000
        /*00b2*/ 	.short	0x0000
        /*00b4*/ 	.byte	0x00, 0xf5, 0x21, 0x00


	//----- nvinfo : EIATTR_SPARSE_MMA_MASK
	.align		4
.L_151:
        /*00b8*/ 	.byte	0x03, 0x50
        /*00ba*/ 	.short	0x0000


	//----- nvinfo : EIATTR_MAXREG_COUNT
	.align		4
        /*00bc*/ 	.byte	0x03, 0x1b
        /*00be*/ 	.short	0x00ff


	//----- nvinfo : EIATTR_MERCURY_ISA_VERSION
	.align		4
        /*00c0*/ 	.byte	0x03, 0x5f
        /*00c2*/ 	.short	0x0101


	//----- nvinfo : EIATTR_VRC_CTA_INIT_COUNT
	.align		4
        /*00c4*/ 	.byte	0x02, 0x4a
	.zero		1
	.zero		1


	//----- nvinfo : EIATTR_EXIT_INSTR_OFFSETS
	.align		4
        /*00c8*/ 	.byte	0x04, 0x1c
        /*00ca*/ 	.short	(.L_153 - .L_152)


	//   ....[0]....
.L_152:
        /*00cc*/ 	.word	0x00000680


	//   ....[1]....
        /*00d0*/ 	.word	0x000006c0


	//   ....[2]....
        /*00d4*/ 	.word	0x00000b70


	//----- nvinfo : EIATTR_CRS_STACK_SIZE
	.align		4
.L_153:
        /*00d8*/ 	.byte	0x04, 0x1e
        /*00da*/ 	.short	(.L_155 - .L_154)
.L_154:
        /*00dc*/ 	.word	0x00000000


	//----- nvinfo : EIATTR_CBANK_PARAM_SIZE
	.align		4
.L_155:
        /*00e0*/ 	.byte	0x03, 0x19
        /*00e2*/ 	.short	0x004c


	//----- nvinfo : EIATTR_PARAM_CBANK
	.align		4
        /*00e4*/ 	.byte	0x04, 0x0a
        /*00e6*/ 	.short	(.L_157 - .L_156)
	.align		4
.L_156:
        /*00e8*/ 	.word	index@(.nv.constant0._ZN4vllm23rotary_embedding_kernelIN3c104HalfELb0EEEvPKlPT_S6_PKS5_illliii)
        /*00ec*/ 	.short	0x0380
        /*00ee*/ 	.short	0x004c


	//----- nvinfo : EIATTR_SW_WAR
	.align		4
.L_157:
        /*00f0*/ 	.byte	0x04, 0x36
        /*00f2*/ 	.short	(.L_159 - .L_158)
.L_158:
        /*00f4*/ 	.word	0x00000008
.L_159:


//--------------------- .nv.info._ZN4vllm23rotary_embedding_kernelIN3c104HalfELb1EEEvPKlPT_S6_PKS5_illliii --------------------------
	.section	.nv.info._ZN4vllm23rotary_embedding_kernelIN3c104HalfELb1EEEvPKlPT_S6_PKS5_illliii,"",@"SHT_CUDA_INFO"
	.sectionflags	@""
	.align	4


	//----- nvinfo : EIATTR_CUDA_API_VERSION
	.align		4
        /*0000*/ 	.byte	0x04, 0x37
        /*0002*/ 	.short	(.L_161 - .L_160)
.L_160:
        /*0004*/ 	.word	0x00000082


	//----- nvinfo : EIATTR_KPARAM_INFO
	.align		4
.L_161:
        /*0008*/ 	.byte	0x04, 0x17
        /*000a*/ 	.short	(.L_163 - .L_162)
.L_162:
        /*000c*/ 	.word	0x00000000
        /*0010*/ 	.short	0x000a
        /*0012*/ 	.short	0x0048
        /*0014*/ 	.byte	0x00, 0xf0, 0x11, 0x00


	//----- nvinfo : EIATTR_KPARAM_INFO
	.align		4
.L_163:
        /*0018*/ 	.byte	0x04, 0x17
        /*001a*/ 	.short	(.L_165 - .L_164)
.L_164:
        /*001c*/ 	.word	0x00000000
        /*0020*/ 	.short	0x0009
        /*0022*/ 	.short	0x0044
        /*0024*/ 	.byte	0x00, 0xf0, 0x11, 0x00


	//----- nvinfo : EIATTR_KPARAM_INFO
	.align		4
.L_165:
        /*0028*/ 	.byte	0x04, 0x17
        /*002a*/ 	.short	(.L_167 - .L_166)
.L_166:
        /*002c*/ 	.word	0x00000000
        /*0030*/ 	.short	0x0008
        /*0032*/ 	.short	0x0040
        /*0034*/ 	.byte	0x00, 0xf0, 0x11, 0x00


	//----- nvinfo : EIATTR_KPARAM_INFO
	.align		4
.L_167:
        /*0038*/ 	.byte	0x04, 0x17
        /*003a*/ 	.short	(.L_169 - .L_168)
.L_168:
        /*003c*/ 	.word	0x00000000
        /*0040*/ 	.short	0x0007
        /*0042*/ 	.short	0x0038
        /*0044*/ 	.byte	0x00, 0xf0, 0x21, 0x00


	//----- nvinfo : EIATTR_KPARAM_INFO
	.align		4
.L_169:
        /*0048*/ 	.byte	0x04, 0x17
        /*004a*/ 	.short	(.L_171 - .L_170)
.L_170:
        /*004c*/ 	.word	0x00000000
        /*0050*/ 	.short	0x0006
        /*0052*/ 	.short	0x0030
        /*0054*/ 	.byte	0x00, 0xf0, 0x21, 0x00


	//----- nvinfo : EIATTR_KPARAM_INFO
	.align		4
.L_171:
        /*0058*/ 	.byte	0x04, 0x17
        /*005a*/ 	.short	(.L_173 - .L_172)
.L_172:
        /*005c*/ 	.word	0x00000000
        /*0060*/ 	.short	0x0005
        /*0062*/ 	.short	0x0028
        /*0064*/ 	.byte	0x00, 0xf0, 0x21, 0x00


	//----- nvinfo : EIATTR_KPARAM_INFO
	.align		4
.L_173:
        /*0068*/ 	.byte	0x04, 0x17
        /*006a*/ 	.short	(.L_175 - .L_174)
.L_174:
        /*006c*/ 	.word	0x00000000
        /*0070*/ 	.short	0x0004
        /*0072*/ 	.short	0x0020
        /*0074*/ 	.byte	0x00, 0xf0, 0x11, 0x00


	//----- nvinfo : EIATTR_KPARAM_INFO
	.align		4
.L_175:
        /*0078*/ 	.byte	0x04, 0x17
        /*007a*/ 	.short	(.L_177 - .L_176)
.L_176:
        /*007c*/ 	.word	0x00000000
        /*0080*/ 	.short	0x0003
        /*0082*/ 	.short	0x0018
        /*0084*/ 	.byte	0x00, 0xf5, 0x21, 0x00


	//----- nvinfo : EIATTR_KPARAM_INFO
	.align		4
.L_177:
        /*0088*/ 	.byte	0x04, 0x17
        /*008a*/ 	.short	(.L_179 - .L_178)
.L_178:
        /*008c*/ 	.word	0x00000000
        /*0090*/ 	.short	0x0002
        /*0092*/ 	.short	0x0010
        /*0094*/ 	.byte	0x00, 0xf5, 0x21, 0x00


	//----- nvinfo : EIATTR_KPARAM_INFO
	.align		4
.L_179:
        /*0098*/ 	.byte	0x04, 0x17
        /*009a*/ 	.short	(.L_181 - .L_180)
.L_180:
        /*009c*/ 	.word	0x00000000
        /*00a0*/ 	.short	0x0001
        /*00a2*/ 	.short	0x0008
        /*00a4*/ 	.byte	0x00, 0xf5, 0x21, 0x00


	//----- nvinfo : EIATTR_KPARAM_INFO
	.align		4
.L_181:
        /*00a8*/ 	.byte	0x04, 0x17
        /*00aa*/ 	.short	(.L_183 - .L_182)
.L_182:
        /*00ac*/ 	.word	0x00000000
        /*00b0*/ 	.short	0x0000
        /*00b2*/ 	.short	0x0000
        /*00b4*/ 	.byte	0x00, 0xf5, 0x21, 0x00


	//----- nvinfo : EIATTR_SPARSE_MMA_MASK
	.align		4
.L_183:
        /*00b8*/ 	.byte	0x03, 0x50
        /*00ba*/ 	.short	0x0000


	//----- nvinfo : EIATTR_MAXREG_COUNT
	.align		4
        /*00bc*/ 	.byte	0x03, 0x1b
        /*00be*/ 	.short	0x00ff


	//----- nvinfo : EIATTR_MERCURY_ISA_VERSION
	.align		4
        /*00c0*/ 	.byte	0x03, 0x5f
        /*00c2*/ 	.short	0x0101


	//----- nvinfo : EIATTR_VRC_CTA_INIT_COUNT
	.align		4
        /*00c4*/ 	.byte	0x02, 0x4a
	.zero		1
	.zero		1


	//----- nvinfo : EIATTR_EXIT_INSTR_OFFSETS
	.align		4
        /*00c8*/ 	.byte	0x04, 0x1c
        /*00ca*/ 	.short	(.L_185 - .L_184)


	//   ....[0]....
.L_184:
        /*00cc*/ 	.word	0x00000680


	//   ....[1]....
        /*00d0*/ 	.word	0x000006c0


	//   ....[2]....
        /*00d4*/ 	.word	0x00000b70


	//----- nvinfo : EIATTR_CRS_STACK_SIZE
	.align		4
.L_185:
        /*00d8*/ 	.byte	0x04, 0x1e
        /*00da*/ 	.short	(.L_187 - .L_186)
.L_186:
        /*00dc*/ 	.word	0x00000000


	//----- nvinfo : EIATTR_CBANK_PARAM_SIZE
	.align		4
.L_187:
        /*00e0*/ 	.byte	0x03, 0x19
        /*00e2*/ 	.short	0x004c


	//----- nvinfo : EIATTR_PARAM_CBANK
	.align		4
        /*00e4*/ 	.byte	0x04, 0x0a
        /*00e6*/ 	.short	(.L_189 - .L_188)
	.align		4
.L_188:
        /*00e8*/ 	.word	index@(.nv.constant0._ZN4vllm23rotary_embedding_kernelIN3c104HalfELb1EEEvPKlPT_S6_PKS5_illliii)
        /*00ec*/ 	.short	0x0380
        /*00ee*/ 	.short	0x004c


	//----- nvinfo : EIATTR_SW_WAR
	.align		4
.L_189:
        /*00f0*/ 	.byte	0x04, 0x36
        /*00f2*/ 	.short	(.L_191 - .L_190)
.L_190:
        /*00f4*/ 	.word	0x00000008
.L_191:


//--------------------- .nv.info._ZN4vllm23rotary_embedding_kernelIfLb0EEEvPKlPT_S4_PKS3_illliii --------------------------
	.section	.nv.info._ZN4vllm23rotary_embedding_kernelIfLb0EEEvPKlPT_S4_PKS3_illliii,"",@"SHT_CUDA_INFO"
	.sectionflags	@""
	.align	4


	//----- nvinfo : EIATTR_CUDA_API_VERSION
	.align		4
        /*0000*/ 	.byte	0x04, 0x37
        /*0002*/ 	.short	(.L_193 - .L_192)
.L_192:
        /*0004*/ 	.word	0x00000082


	//----- nvinfo : EIATTR_KPARAM_INFO
	.align		4
.L_193:
        /*0008*/ 	.byte	0x04, 0x17
        /*000a*/ 	.short	(.L_195 - .L_194)
.L_194:
        /*000c*/ 	.word	0x00000000
        /*0010*/ 	.short	0x000a
        /*0012*/ 	.short	0x0048
        /*0014*/ 	.byte	0x00, 0xf0, 0x11, 0x00


	//----- nvinfo : EIATTR_KPARAM_INFO
	.align		4
.L_195:
        /*0018*/ 	.byte	0x04, 0x17
        /*001a*/ 	.short	(.L_197 - .L_196)
.L_196:
        /*001c*/ 	.word	0x00000000
        /*0020*/ 	.short	0x0009
        /*0022*/ 	.short	0x0044
        /*0024*/ 	.byte	0x00, 0xf0, 0x11, 0x00


	//----- nvinfo : EIATTR_KPARAM_INFO
	.align		4
.L_197:
        /*0028*/ 	.byte	0x04, 0x17
        /*002a*/ 	.short	(.L_199 - .L_198)
.L_198:
        /*002c*/ 	.word	0x00000000
        /*0030*/ 	.short	0x0008
        /*0032*/ 	.short	0x0040
        /*0034*/ 	.byte	0x00, 0xf0, 0x11, 0x00


	//----- nvinfo : EIATTR_KPARAM_INFO
	.align		4
.L_199:
        /*0038*/ 	.byte	0x04, 0x17
        /*003a*/ 	.short	(.L_201 - .L_200)
.L_200:
        /*003c*/ 	.word	0x00000000
        /*0040*/ 	.short	0x0007
        /*0042*/ 	.short	0x0038
        /*0044*/ 	.byte	0x00, 0xf0, 0x21, 0x00


	//----- nvinfo : EIATTR_KPARAM_INFO
	.align		4
.L_201:
        /*0048*/ 	.byte	0x04, 0x17
        /*004a*/ 	.short	(.L_203 - .L_202)
.L_202:
        /*004c*/ 	.word	0x00000000
        /*0050*/ 	.short	0x0006
        /*0052*/ 	.short	0x0030
        /*0054*/ 	.byte	0x00, 0xf0, 0x21, 0x00


	//----- nvinfo : EIATTR_KPARAM_INFO
	.align		4
.L_203:
        /*0058*/ 	.byte	0x04, 0x17
        /*005a*/ 	.short	(.L_205 - .L_204)
.L_204:
        /*005c*/ 	.word	0x00000000
        /*0060*/ 	.short	0x0005
        /*0062*/ 	.short	0x0028
        /*0064*/ 	.byte	0x00, 0xf0, 0x21, 0x00


	//----- nvinfo : EIATTR_KPARAM_INFO
	.align		4
.L_205:
        /*0068*/ 	.byte	0x04, 0x17
        /*006a*/ 	.short	(.L_207 - .L_206)
.L_206:
        /*006c*/ 	.word	0x00000000
        /*0070*/ 	.short	0x0004
        /*0072*/ 	.short	0x0020
        /*0074*/ 	.byte	0x00, 0xf0, 0x11, 0x00


	//----- nvinfo : EIATTR_KPARAM_INFO
	.align		4
.L_207:
        /*0078*/ 	.byte	0x04, 0x17
        /*007a*/ 	.short	(.L_209 - .L_208)
.L_208:
        /*007c*/ 	.word	0x00000000
        /*0080*/ 	.short	0x0003
        /*0082*/ 	.short	0x0018
        /*0084*/ 	.byte	0x00, 0xf5, 0x21, 0x00


	//----- nvinfo : EIATTR_KPARAM_INFO
	.align		4
.L_209:
        /*0088*/ 	.byte	0x04, 0x17
        /*008a*/ 	.short	(.L_211 - .L_210)
.L_210:
        /*008c*/ 	.word	0x00000000
        /*0090*/ 	.short	0x0002
        /*0092*/ 	.short	0x0010
        /*0094*/ 	.byte	0x00, 0xf5, 0x21, 0x00


	//----- nvinfo : EIATTR_KPARAM_INFO
	.align		4
.L_211:
        /*0098*/ 	.byte	0x04, 0x17
        /*009a*/ 	.short	(.L_213 - .L_212)
.L_212:
        /*009c*/ 	.word	0x00000000
        /*00a0*/ 	.short	0x0001
        /*00a2*/ 	.short	0x0008
        /*00a4*/ 	.byte	0x00, 0xf5, 0x21, 0x00


	//----- nvinfo : EIATTR_KPARAM_INFO
	.align		4
.L_213:
        /*00a8*/ 	.byte	0x04, 0x17
        /*00aa*/ 	.short	(.L_215 - .L_214)
.L_214:
        /*00ac*/ 	.word	0x00000000
        /*00b0*/ 	.short	0x0000
        /*00b2*/ 	.short	0x0000
        /*00b4*/ 	.byte	0x00, 0xf5, 0x21, 0x00


	//----- nvinfo : EIATTR_SPARSE_MMA_MASK
	.align		4
.L_215:
        /*00b8*/ 	.byte	0x03, 0x50
        /*00ba*/ 	.short	0x0000


	//----- nvinfo : EIATTR_MAXREG_COUNT
	.align		4
        /*00bc*/ 	.byte	0x03, 0x1b
        /*00be*/ 	.short	0x00ff


	//----- nvinfo : EIATTR_MERCURY_ISA_VERSION
	.align		4
        /*00c0*/ 	.byte	0x03, 0x5f
        /*00c2*/ 	.short	0x0101


	//----- nvinfo : EIATTR_VRC_CTA_INIT_COUNT
	.align		4
        /*00c4*/ 	.byte	0x02, 0x4a
	.zero		1
	.zero		1


	//----- nvinfo : EIATTR_EXIT_INSTR_OFFSETS
	.align		4
        /*00c8*/ 	.byte	0x04, 0x1c
        /*00ca*/ 	.short	(.L_217 - .L_216)


	//   ....[0]....
.L_216:
        /*00cc*/ 	.word	0x000005a0


	//   ....[1]....
        /*00d0*/ 	.word	0x000005e0


	//   ....[2]....
        /*00d4*/ 	.word	0x000009b0


	//----- nvinfo : EIATTR_CRS_STACK_SIZE
	.align		4
.L_217:
        /*00d8*/ 	.byte	0x04, 0x1e
        /*00da*/ 	.short	(.L_219 - .L_218)
.L_218:
        /*00dc*/ 	.word	0x00000000


	//----- nvinfo : EIATTR_CBANK_PARAM_SIZE
	.align		4
.L_219:
        /*00e0*/ 	.byte	0x03, 0x19
        /*00e2*/ 	.short	0x004c


	//----- nvinfo : EIATTR_PARAM_CBANK
	.align		4
        /*00e4*/ 	.byte	0x04, 0x0a
        /*00e6*/ 	.short	(.L_221 - .L_220)
	.align		4
.L_220:
        /*00e8*/ 	.word	index@(.nv.constant0._ZN4vllm23rotary_embedding_kernelIfLb0EEEvPKlPT_S4_PKS3_illliii)
        /*00ec*/ 	.short	0x0380
        /*00ee*/ 	.short	0x004c


	//----- nvinfo : EIATTR_SW_WAR
	.align		4
.L_221:
        /*00f0*/ 	.byte	0x04, 0x36
        /*00f2*/ 	.short	(.L_223 - .L_222)
.L_222:
        /*00f4*/ 	.word	0x00000008
.L_223:


//--------------------- .nv.info._ZN4vllm23rotary_embedding_kernelIfLb1EEEvPKlPT_S4_PKS3_illliii --------------------------
	.section	.nv.info._ZN4vllm23rotary_embedding_kernelIfLb1EEEvPKlPT_S4_PKS3_illliii,"",@"SHT_CUDA_INFO"
	.sectionflags	@""
	.align	4


	//----- nvinfo : EIATTR_CUDA_API_VERSION
	.align		4
        /*0000*/ 	.byte	0x04, 0x37
        /*0002*/ 	.short	(.L_225 - .L_224)
.L_224:
        /*0004*/ 	.word	0x00000082


	//----- nvinfo : EIATTR_KPARAM_INFO
	.align		4
.L_225:
        /*0008*/ 	.byte	0x04, 0x17
        /*000a*/ 	.short	(.L_227 - .L_226)
.L_226:
        /*000c*/ 	.word	0x00000000
        /*0010*/ 	.short	0x000a
        /*0012*/ 	.short	0x0048
        /*0014*/ 	.byte	0x00, 0xf0, 0x11, 0x00


	//----- nvinfo : EIATTR_KPARAM_INFO
	.align		4
.L_227:
        /*0018*/ 	.byte	0x04, 0x17
        /*001a*/ 	.short	(.L_229 - .L_228)
.L_228:
        /*001c*/ 	.word	0x00000000
        /*0020*/ 	.short	0x0009
        /*0022*/ 	.short	0x0044
        /*0024*/ 	.byte	0x00, 0xf0, 0x11, 0x00


	//----- nvinfo : EIATTR_KPARAM_INFO
	.align		4
.L_229:
        /*0028*/ 	.byte	0x04, 0x17
        /*002a*/ 	.short	(.L_231 - .L_230)
.L_230:
        /*002c*/ 	.word	0x00000000
        /*0030*/ 	.short	0x0008
        /*0032*/ 	.short	0x0040
        /*0034*/ 	.byte	0x00, 0xf0, 0x11, 0x00


	//----- nvinfo : EIATTR_KPARAM_INFO
	.align		4
.L_231:
        /*0038*/ 	.byte	0x04, 0x17
        /*003a*/ 	.short	(.L_233 - .L_232)
.L_232:
        /*003c*/ 	.word	0x00000000
        /*0040*/ 	.short	0x0007
        /*0042*/ 	.short	0x0038
        /*0044*/ 	.byte	0x00, 0xf0, 0x21, 0x00


	//----- nvinfo : EIATTR_KPARAM_INFO
	.align		4
.L_233:
        /*0048*/ 	.byte	0x04, 0x17
        /*004a*/ 	.short	(.L_235 - .L_234)
.L_234:
        /*004c*/ 	.word	0x00000000
        /*0050*/ 	.short	0x0006
        /*0052*/ 	.short	0x0030
        /*0054*/ 	.byte	0x00, 0xf0, 0x21, 0x00


	//----- nvinfo : EIATTR_KPARAM_INFO
	.align		4
.L_235:
        /*0058*/ 	.byte	0x04, 0x17
        /*005a*/ 	.short	(.L_237 - .L_236)
.L_236:
        /*005c*/ 	.word	0x00000000
        /*0060*/ 	.short	0x0005
        /*0062*/ 	.short	0x0028
        /*0064*/ 	.byte	0x00, 0xf0, 0x21, 0x00


	//----- nvinfo : EIATTR_KPARAM_INFO
	.align		4
.L_237:
        /*0068*/ 	.byte	0x04, 0x17
        /*006a*/ 	.short	(.L_239 - .L_238)
.L_238:
        /*006c*/ 	.word	0x00000000
        /*0070*/ 	.short	0x0004
        /*0072*/ 	.short	0x0020
        /*0074*/ 	.byte	0x00, 0xf0, 0x11, 0x00


	//----- nvinfo : EIATTR_KPARAM_INFO
	.align		4
.L_239:
        /*0078*/ 	.byte	0x04, 0x17
        /*007a*/ 	.short	(.L_241 - .L_240)
.L_240:
        /*007c*/ 	.word	0x00000000
        /*0080*/ 	.short	0x0003
        /*0082*/ 	.short	0x0018
        /*0084*/ 	.byte	0x00, 0xf5, 0x21, 0x00


	//----- nvinfo : EIATTR_KPARAM_INFO
	.align		4
.L_241:
        /*0088*/ 	.byte	0x04, 0x17
        /*008a*/ 	.short	(.L_243 - .L_242)
.L_242:
        /*008c*/ 	.word	0x00000000
        /*0090*/ 	.short	0x0002
        /*0092*/ 	.short	0x0010
        /*0094*/ 	.byte	0x00, 0xf5, 0x21, 0x00


	//----- nvinfo : EIATTR_KPARAM_INFO
	.align		4
.L_243:
        /*0098*/ 	.byte	0x04, 0x17
        /*009a*/ 	.short	(.L_245 - .L_244)
.L_244:
        /*009c*/ 	.word	0x00000000
        /*00a0*/ 	.short	0x0001
        /*00a2*/ 	.short	0x0008
        /*00a4*/ 	.byte	0x00, 0xf5, 0x21, 0x00


	//----- nvinfo : EIATTR_KPARAM_INFO
	.align		4
.L_245:
        /*00a8*/ 	.byte	0x04, 0x17
        /*00aa*/ 	.short	(.L_247 - .L_246)
.L_246:
        /*00ac*/ 	.word	0x00000000
        /*00b0*/ 	.short	0x0000
        /*00b2*/ 	.short	0x0000
        /*00b4*/ 	.byte	0x00, 0xf5, 0x21, 0x00


	//----- nvinfo : EIATTR_SPARSE_MMA_MASK
	.align		4
.L_247:
        /*00b8*/ 	.byte	0x03, 0x50
        /*00ba*/ 	.short	0x0000


	//----- nvinfo : EIATTR_MAXREG_COUNT
	.align		4
        /*00bc*/ 	.byte	0x03, 0x1b
        /*00be*/ 	.short	0x00ff


	//----- nvinfo : EIATTR_MERCURY_ISA_VERSION
	.align		4
        /*00c0*/ 	.byte	0x03, 0x5f
        /*00c2*/ 	.short	0x0101


	//----- nvinfo : EIATTR_VRC_CTA_INIT_COUNT
	.align		4
        /*00c4*/ 	.byte	0x02, 0x4a
	.zero		1
	.zero		1


	//----- nvinfo : EIATTR_EXIT_INSTR_OFFSETS
	.align		4
        /*00c8*/ 	.byte	0x04, 0x1c
        /*00ca*/ 	.short	(.L_249 - .L_248)


	//   ....[0]....
.L_248:
        /*00cc*/ 	.word	0x000005a0


	//   ....[1]....
        /*00d0*/ 	.word	0x000005e0


	//   ....[2]....
        /*00d4*/ 	.word	0x000009c0


	//----- nvinfo : EIATTR_CRS_STACK_SIZE
	.align		4
.L_249:
        /*00d8*/ 	.byte	0x04, 0x1e
        /*00da*/ 	.short	(.L_251 - .L_250)
.L_250:
        /*00dc*/ 	.word	0x00000000


	//----- nvinfo : EIATTR_CBANK_PARAM_SIZE
	.align		4
.L_251:
        /*00e0*/ 	.byte	0x03, 0x19
        /*00e2*/ 	.short	0x004c


	//----- nvinfo : EIATTR_PARAM_CBANK
	.align		4
        /*00e4*/ 	.byte	0x04, 0x0a
        /*00e6*/ 	.short	(.L_253 - .L_252)
	.align		4
.L_252:
        /*00e8*/ 	.word	index@(.nv.constant0._ZN4vllm23rotary_embedding_kernelIfLb1EEEvPKlPT_S4_PKS3_illliii)
        /*00ec*/ 	.short	0x0380
        /*00ee*/ 	.short	0x004c


	//----- nvinfo : EIATTR_SW_WAR
	.align		4
.L_253:
        /*00f0*/ 	.byte	0x04, 0x36
        /*00f2*/ 	.short	(.L_255 - .L_254)
.L_254:
        /*00f4*/ 	.word	0x00000008
.L_255:


//--------------------- .nv.callgraph             --------------------------
	.section	.nv.callgraph,"",@"SHT_CUDA_CALLGRAPH"
	.align	4
	.sectionentsize	8
	.align		4
        /*0000*/ 	.word	0x00000000
	.align		4
        /*0004*/ 	.word	0xffffffff
	.align		4
        /*0008*/ 	.word	0x00000000
	.align		4
        /*000c*/ 	.word	0xfffffffe
	.align		4
        /*0010*/ 	.word	0x00000000
	.align		4
        /*0014*/ 	.word	0xfffffffd
	.align		4
        /*0018*/ 	.word	0x00000000
	.align		4
        /*001c*/ 	.word	0xfffffffc


//--------------------- .nv.constant4             --------------------------
	.section	.nv.constant4,"a",@progbits
	.align	8
	.align		8
.nv.constant4:
        /*0000*/ 	.dword	_ZN54_INTERNAL_00d936ef_23_pos_encoding_kernels_cu_19a63b674cuda3std3__45__cpo5beginE
	.align		8
        /*0008*/ 	.dword	_ZN54_INTERNAL_00d936ef_23_pos_encoding_kernels_cu_19a63b674cuda3std3__45__cpo3endE
	.align		8
        /*0010*/ 	.dword	_ZN54_INTERNAL_00d936ef_23_pos_encoding_kernels_cu_19a63b674cuda3std3__45__cpo6cbeginE
	.align		8
        /*0018*/ 	.dword	_ZN54_INTERNAL_00d936ef_23_pos_encoding_kernels_cu_19a63b674cuda3std3__45__cpo4cendE
	.align		8
        /*0020*/ 	.dword	_ZN54_INTERNAL_00d936ef_23_pos_encoding_kernels_cu_19a63b674cuda3std3__45__cpo6rbeginE
	.align		8
        /*0028*/ 	.dword	_ZN54_INTERNAL_00d936ef_23_pos_encoding_kernels_cu_19a63b674cuda3std3__45__cpo4rendE
	.align		8
        /*0030*/ 	.dword	_ZN54_INTERNAL_00d936ef_23_pos_encoding_kernels_cu_19a63b674cuda3std3__45__cpo7crbeginE
	.align		8
        /*0038*/ 	.dword	_ZN54_INTERNAL_00d936ef_23_pos_encoding_kernels_cu_19a63b674cuda3std3__45__cpo5crendE
	.align		8
        /*0040*/ 	.dword	_ZN54_INTERNAL_00d936ef_23_pos_encoding_kernels_cu_19a63b674cuda3std3__456_GLOBAL__N__00d936ef_23_pos_encoding_kernels_cu_19a63b676ignoreE
	.align		8
        /*0048*/ 	.dword	_ZN54_INTERNAL_00d936ef_23_pos_encoding_kernels_cu_19a63b674cuda3std3__419piecewise_constructE
	.align		8
        /*0050*/ 	.dword	_ZN54_INTERNAL_00d936ef_23_pos_encoding_kernels_cu_19a63b674cuda3std3__48in_placeE
	.align		8
        /*0058*/ 	.dword	_ZN54_INTERNAL_00d936ef_23_pos_encoding_kernels_cu_19a63b674cuda3std3__420unreachable_sentinelE
	.align		8
        /*0060*/ 	.dword	_ZN54_INTERNAL_00d936ef_23_pos_encoding_kernels_cu_19a63b674cuda3std6ranges3__45__cpo4swapE
	.align		8
        /*0068*/ 	.dword	_ZN54_INTERNAL_00d936ef_23_pos_encoding_kernels_cu_19a63b674cuda3std6ranges3__45__cpo9iter_moveE
	.align		8
        /*0070*/ 	.dword	_ZN54_INTERNAL_00d936ef_23_pos_encoding_kernels_cu_19a63b674cuda3std6ranges3__45__cpo5beginE
	.align		8
        /*0078*/ 	.dword	_ZN54_INTERNAL_00d936ef_23_pos_encoding_kernels_cu_19a63b674cuda3std6ranges3__45__cpo3endE
	.align		8
        /*0080*/ 	.dword	_ZN54_INTERNAL_00d936ef_23_pos_encoding_kernels_cu_19a63b674cuda3std6ranges3__45__cpo6cbeginE
	.align		8
        /*0088*/ 	.dword	_ZN54_INTERNAL_00d936ef_23_pos_encoding_kernels_cu_19a63b674cuda3std6ranges3__45__cpo4cendE
	.align		8
        /*0090*/ 	.dword	_ZN54_INTERNAL_00d936ef_23_pos_encoding_kernels_cu_19a63b674cuda3std6ranges3__45__cpo7advanceE
	.align		8
        /*0098*/ 	.dword	_ZN54_INTERNAL_00d936ef_23_pos_encoding_kernels_cu_19a63b674cuda3std6ranges3__45__cpo9iter_swapE
	.align		8
        /*00a0*/ 	.dword	_ZN54_INTERNAL_00d936ef_23_pos_encoding_kernels_cu_19a63b674cuda3std6ranges3__45__cpo4nextE
	.align		8
        /*00a8*/ 	.dword	_ZN54_INTERNAL_00d936ef_23_pos_encoding_kernels_cu_19a63b674cuda3std6ranges3__45__cpo4prevE
	.align		8
        /*00b0*/ 	.dword	_ZN54_INTERNAL_00d936ef_23_pos_encoding_kernels_cu_19a63b674cuda3std6ranges3__45__cpo4dataE
	.align		8
        /*00b8*/ 	.dword	_ZN54_INTERNAL_00d936ef_23_pos_encoding_kernels_cu_19a63b674cuda3std6ranges3__45__cpo5cdataE
	.align		8
        /*00c0*/ 	.dword	_ZN54_INTERNAL_00d936ef_23_pos_encoding_kernels_cu_19a63b674cuda3std6ranges3__45__cpo4sizeE
	.align		8
        /*00c8*/ 	.dword	_ZN54_INTERNAL_00d936ef_23_pos_encoding_kernels_cu_19a63b674cuda3std6ranges3__45__cpo5ssizeE
	.align		8
        /*00d0*/ 	.dword	_ZN54_INTERNAL_00d936ef_23_pos_encoding_kernels_cu_19a63b674cuda3std6ranges3__45__cpo8distanceE
	.align		8
        /*00d8*/ 	.dword	_ZN54_INTERNAL_00d936ef_23_pos_encoding_kernels_cu_19a63b676thrust24THRUST_300001_SM_1030_NS6system6detail10sequential3seqE


//--------------------- .text._ZN4vllm23rotary_embedding_kernelIN3c108BFloat16ELb0EEEvPKlPT_S6_PKS5_illliii --------------------------
	.section	.text._ZN4vllm23rotary_embedding_kernelIN3c108BFloat16ELb0EEEvPKlPT_S6_PKS5_illliii,"ax",@progbits
	.align	128
        .global         _ZN4vllm23rotary_embedding_kernelIN3c108BFloat16ELb0EEEvPKlPT_S6_PKS5_illliii
        .type           _ZN4vllm23rotary_embedding_kernelIN3c108BFloat16ELb0EEEvPKlPT_S6_PKS5_illliii,@function
        .size           _ZN4vllm23rotary_embedding_kernelIN3c108BFloat16ELb0EEEvPKlPT_S6_PKS5_illliii,(.L_x_30 - _ZN4vllm23rotary_embedding_kernelIN3c108BFloat16ELb0EEEvPKlPT_S6_PKS5_illliii)
        .other          _ZN4vllm23rotary_embedding_kernelIN3c108BFloat16ELb0EEEvPKlPT_S6_PKS5_illliii,@"STO_CUDA_ENTRY STV_DEFAULT"
_ZN4vllm23rotary_embedding_kernelIN3c108BFloat16ELb0EEEvPKlPT_S6_PKS5_illliii:
.text._ZN4vllm23rotary_embedding_kernelIN3c108BFloat16ELb0EEEvPKlPT_S6_PKS5_illliii:
[----:B------:R-:W-:Y:S01]  /*0000*/  LDC R1, c[0x0][0x37c] ;  /* 0x0000df00ff017b82 */ /* 0x000fe20000000800 */
[----:B------:R-:W0:Y:S07]  /*0010*/  S2R R15, SR_CTAID.X ;  /* 0x00000000000f7919 */ /* 0x000e2e0000002500 */
[----:B------:R-:W0:Y:S01]  /*0020*/  LDC.64 R2, c[0x0][0x380] ;  /* 0x0000e000ff027b82 */ /* 0x000e220000000a00 */
[----:B------:R-:W1:Y:S07]  /*0030*/  LDCU.64 UR4, c[0x0][0x358] ;  /* 0x00006b00ff0477ac */ /* 0x000e6e0008000a00 */
[----:B------:R-:W2:Y:S01]  /*0040*/  LDC R7, c[0x0][0x3a0] ;  /* 0x0000e800ff077b82 */ /* 0x000ea20000000800 */
[----:B------:R-:W3:Y:S01]  /*0050*/  S2R R0, SR_TID.X ;  /* 0x0000000000007919 */ /* 0x000ee20000002100 */
[----:B------:R-:W4:Y:S01]  /*0060*/  LDCU UR6, c[0x0][0x3c0] ;  /* 0x00007800ff0677ac */ /* 0x000f220008000800 */
[----:B------:R-:W0:Y:S05]  /*0070*/  LDCU.64 UR8, c[0x0][0x3b8] ;  /* 0x00007700ff0877ac */ /* 0x000e2a0008000a00 */
[----:B------:R-:W5:Y:S01]  /*0080*/  LDC.64 R8, c[0x0][0x398] ;  /* 0x0000e600ff087b82 */ /* 0x000f620000000a00 */
[----:B------:R-:W0:Y:S02]  /*0090*/  LDCU.64 UR10, c[0x0][0x388] ;  /* 0x00007100ff0a77ac */ /* 0x000e240008000a00 */
[----:B0-----:R-:W-:-:S06]  /*00a0*/  IMAD.WIDE.U32 R2, R15, 0x8, R2 ;  /* 0x000000080f027825 */ /* 0x001fcc00078e0002 */
[----:B-1----:R-:W5:Y:S01]  /*00b0*/  LDG.E.64.CONSTANT R2, desc[UR4][R2.64] ;  /* 0x0000000402027981 */ /* 0x002f62000c1e9b00 */
[----:B--2---:R-:W-:Y:S01]  /*00c0*/  LEA.HI R17, R7, R7, RZ, 0x1 ;  /* 0x0000000707117211 */ /* 0x004fe200078f08ff */
[----:B------:R-:W-:Y:S01]  /*00d0*/  BSSY.RECONVERGENT B0, `(.L_x_0) ;  /* 0x0000059000007945 */ /* 0x000fe20003800200 */
[----:B------:R-:W-:Y:S02]  /*00e0*/  SHF.R.S32.HI R5, RZ, 0x1f, R7 ;  /* 0x0000001fff057819 */ /* 0x000fe40000011407 */
[----:B------:R-:W-:-:S05]  /*00f0*/  SHF.R.S32.HI R17, RZ, 0x1, R17 ;  /* 0x00000001ff117819 */ /* 0x000fca0000011411 */
[----:B----4-:R-:W-:-:S05]  /*0100*/  IMAD R19, R17, UR6, RZ ;  /* 0x0000000611137c24 */ /* 0x010fca000f8e02ff */
[----:B---3--:R-:W-:Y:S01]  /*0110*/  ISETP.GE.AND P0, PT, R0, R19, PT ;  /* 0x000000130000720c */ /* 0x008fe20003f06270 */
[-C--:B-----5:R-:W-:Y:S02]  /*0120*/  IMAD R4, R3, R7.reuse, RZ ;  /* 0x0000000703047224 */ /* 0x0a0fe400078e02ff */
[----:B------:R-:W-:-:S04]  /*0130*/  IMAD.WIDE.U32 R6, R2, R7, RZ ;  /* 0x0000000702067225 */ /* 0x000fc800078e00ff */
[----:B------:R-:W-:Y:S01]  /*0140*/  IMAD R5, R2, R5, R4 ;  /* 0x0000000502057224 */ /* 0x000fe200078e0204 */
[----:B------:R-:W-:-:S03]  /*0150*/  LEA R4, P1, R6, R8, 0x1 ;  /* 0x0000000806047211 */ /* 0x000fc600078208ff */
[----:B------:R-:W-:-:S05]  /*0160*/  IMAD.IADD R2, R7, 0x1, R5 ;  /* 0x0000000107027824 */ /* 0x000fca00078e0205 */
[----:B------:R-:W-:-:S03]  /*0170*/  LEA.HI.X R5, R6, R9, R2, 0x1, P1 ;  /* 0x0000000906057211 */ /* 0x000fc600008f0c02 */
[----:B------:R-:W-:Y:S01]  /*0180*/  IMAD.WIDE R2, R17, 0x2, R4 ;  /* 0x0000000211027825 */ /* 0x000fe200078e0204 */
[----:B------:R-:W-:Y:S06]  /*0190*/  @P0 BRA `(.L_x_1) ;  /* 0x0000000400300947 */ /* 0x000fec0003800000 */
[-C--:B------:R-:W-:Y:S01]  /*01a0*/  IABS R14, R17.reuse ;  /* 0x00000011000e7213 */ /* 0x080fe20000000000 */
[----:B------:R-:W0:Y:S01]  /*01b0*/  LDCU.64 UR6, c[0x0][0x3a8] ;  /* 0x00007500ff0677ac */ /* 0x000e220008000a00 */
[----:B------:R-:W1:Y:S01]  /*01c0*/  LDC R16, c[0x0][0x360] ;  /* 0x0000d800ff107b82 */ /* 0x000e620000000800 */
[----:B------:R-:W-:Y:S01]  /*01d0*/  IMAD.MOV.U32 R22, RZ, RZ, RZ ;  /* 0x000000ffff167224 */ /* 0x000fe200078e00ff */
[----:B------:R-:W2:Y:S01]  /*01e0*/  I2F.RP R8, R14 ;  /* 0x0000000e00087306 */ /* 0x000ea20000209400 */
[----:B------:R-:W-:Y:S01]  /*01f0*/  ISETP.NE.AND P0, PT, R17, RZ, PT ;  /* 0x000000ff1100720c */ /* 0x000fe20003f05270 */
[----:B------:R-:W-:Y:S01]  /*0200*/  IMAD.MOV.U32 R20, RZ, RZ, R0 ;  /* 0x000000ffff147224 */ /* 0x000fe200078e0000 */
[----:B------:R-:W-:-:S05]  /*0210*/  LOP3.LUT R18, RZ, R17, RZ, 0x33, !PT ;  /* 0x00000011ff127212 */ /* 0x000fca00078e33ff */
[----:B--2---:R-:W2:Y:S01]  /*0220*/  MUFU.RCP R8, R8 ;  /* 0x0000000800087308 */ /* 0x004ea20000001000 */
[----:B0-----:R-:W-:-:S04]  /*0230*/  IMAD.WIDE.U32 R6, R15, UR6, RZ ;  /* 0x000000060f067c25 */ /* 0x001fc8000f8e00ff */
[----:B------:R-:W-:Y:S02]  /*0240*/  IMAD R21, R15, UR7, R7 ;  /* 0x000000070f157c24 */ /* 0x000fe4000f8e0207 */
[----:B--2---:R-:W-:-:S06]  /*0250*/  VIADD R23, R8, 0xffffffe ;  /* 0x0ffffffe08177836 */ /* 0x004fcc0000000000 */
[----:B------:R-:W0:Y:S02]  /*0260*/  F2I.FTZ.U32.TRUNC.NTZ R23, R23 ;  /* 0x0000001700177305 */ /* 0x000e24000021f000 */
[----:B0-----:R-:W-:-:S05]  /*0270*/  IADD3 R9, PT, PT, RZ, -R23, RZ ;  /* 0x80000017ff097210 */ /* 0x001fca0007ffe0ff */
[----:B------:R-:W-:-:S04]  /*0280*/  IMAD R9, R9, R14, RZ ;  /* 0x0000000e09097224 */ /* 0x000fc800078e02ff */
[----:B-1----:R-:W-:-:S07]  /*0290*/  IMAD.HI.U32 R22, R23, R9, R22 ;  /* 0x0000000917167227 */ /* 0x002fce00078e0016 */
.L_x_2:
[----:B0-----:R-:W-:Y:S02]  /*02a0*/  IABS R8, R17 ;  /* 0x0000001100087213 */ /* 0x001fe40000000000 */
[----:B------:R-:W-:Y:S02]  /*02b0*/  IABS R9, R20 ;  /* 0x0000001400097213 */ /* 0x000fe40000000000 */
[----:B------:R-:W-:-:S03]  /*02c0*/  IADD3 R10, PT, PT, RZ, -R8, RZ ;  /* 0x80000008ff0a7210 */ /* 0x000fc60007ffe0ff */
[----:B------:R-:W-:-:S04]  /*02d0*/  IMAD.HI.U32 R8, R22, R9, RZ ;  /* 0x0000000916087227 */ /* 0x000fc800078e00ff */
[----:B------:R-:W-:Y:S01]  /*02e0*/  IMAD R9, R8, R10, R9 ;  /* 0x0000000a08097224 */ /* 0x000fe200078e0209 */
[----:B------:R-:W-:-:S04]  /*02f0*/  IABS R10, R17 ;  /* 0x00000011000a7213 */ /* 0x000fc80000000000 */
[----:B------:R-:W-:-:S13]  /*0300*/  ISETP.GT.U32.AND P2, PT, R14, R9, PT ;  /* 0x000000090e00720c */ /* 0x000fda0003f44070 */
[----:B------:R-:W-:Y:S02]  /*0310*/  @!P2 IMAD.IADD R9, R9, 0x1, -R10 ;  /* 0x000000010909a824 */ /* 0x000fe400078e0a0a */
[----:B------:R-:W-:-:S03]  /*0320*/  @!P2 VIADD R8, R8, 0x1 ;  /* 0x000000010808a836 */ /* 0x000fc60000000000 */
[----:B------:R-:W-:Y:S02]  /*0330*/  ISETP.GE.U32.AND P1, PT, R9, R14, PT ;  /* 0x0000000e0900720c */ /* 0x000fe40003f26070 */
[----:B------:R-:W-:-:S04]  /*0340*/  LOP3.LUT R9, R20, R17, RZ, 0x3c, !PT ;  /* 0x0000001114097212 */ /* 0x000fc800078e3cff */
[----:B------:R-:W-:Y:S02]  /*0350*/  ISETP.GE.AND P3, PT, R9, RZ, PT ;  /* 0x000000ff0900720c */ /* 0x000fe40003f66270 */
[----:B------:R-:W-:-:S05]  /*0360*/  MOV R9, R21 ;  /* 0x0000001500097202 */ /* 0x000fca0000000f00 */
[----:B------:R-:W-:-:S06]  /*0370*/  @P1 IADD3 R8, PT, PT, R8, 0x1, RZ ;  /* 0x0000000108081810 */ /* 0x000fcc0007ffe0ff */
[----:B------:R-:W-:-:S05]  /*0380*/  @!P3 IMAD.MOV R8, RZ, RZ, -R8 ;  /* 0x000000ffff08b224 */ /* 0x000fca00078e0a08 */
[----:B------:R-:W-:Y:S01]  /*0390*/  SEL R11, R18, R8, !P0 ;  /* 0x00000008120b7207 */ /* 0x000fe20004000000 */
[----:B------:R-:W-:-:S03]  /*03a0*/  IMAD.MOV.U32 R8, RZ, RZ, R6 ;  /* 0x000000ffff087224 */ /* 0x000fc600078e0006 */
[C---:B------:R-:W-:Y:S01]  /*03b0*/  IADD3 R13, PT, PT, -R11.reuse, RZ, RZ ;  /* 0x000000ff0b0d7210 */ /* 0x040fe20007ffe1ff */
[----:B------:R-:W-:Y:S01]  /*03c0*/  IMAD.WIDE.U32 R8, R11, UR8, R8 ;  /* 0x000000080b087c25 */ /* 0x000fe2000f8e0008 */
[----:B------:R-:W-:-:S03]  /*03d0*/  SHF.R.S32.HI R10, RZ, 0x1f, R11 ;  /* 0x0000001fff0a7819 */ /* 0x000fc6000001140b */
[----:B------:R-:W-:Y:S02]  /*03e0*/  IMAD R13, R17, R13, R20 ;  /* 0x0000000d110d7224 */ /* 0x000fe400078e0214 */
[----:B------:R-:W-:Y:S02]  /*03f0*/  IMAD R10, R10, UR8, RZ ;  /* 0x000000080a0a7c24 */ /* 0x000fe4000f8e02ff */
[----:B------:R-:W-:Y:S02]  /*0400*/  IMAD.SHL.U32 R23, R13, 0x2, RZ ;  /* 0x000000020d177824 */ /* 0x000fe400078e00ff */
[----:B------:R-:W-:-:S03]  /*0410*/  IMAD R10, R11, UR9, R10 ;  /* 0x000000090b0a7c24 */ /* 0x000fc6000f8e020a */
[----:B------:R-:W-:Y:S02]  /*0420*/  SHF.R.S32.HI R11, RZ, 0x1f, R23 ;  /* 0x0000001fff0b7819 */ /* 0x000fe40000011417 */
[----:B------:R-:W-:-:S04]  /*0430*/  IADD3 R23, P1, PT, R23, R8, RZ ;  /* 0x0000000817177210 */ /* 0x000fc80007f3e0ff */
[----:B------:R-:W-:Y:S01]  /*0440*/  IADD3.X R12, PT, PT, R11, R9, R10, P1, !PT ;  /* 0x000000090b0c7210 */ /* 0x000fe20000ffe40a */
[----:B------:R-:W-:Y:S01]  /*0450*/  IMAD.WIDE R10, R13, 0x2, R4 ;  /* 0x000000020d0a7825 */ /* 0x000fe200078e0204 */
[----:B------:R-:W-:-:S04]  /*0460*/  LEA R8, P1, R23, UR10, 0x1 ;  /* 0x0000000a17087c11 */ /* 0x000fc8000f8208ff */
[----:B------:R-:W-:Y:S01]  /*0470*/  LEA.HI.X R9, R23, UR11, R12, 0x1, P1 ;  /* 0x0000000b17097c11 */ /* 0x000fe200088f0c0c */
[----:B------:R-:W-:Y:S01]  /*0480*/  IMAD.WIDE R12, R13, 0x2, R2 ;  /* 0x000000020d0c7825 */ /* 0x000fe200078e0202 */
[----:B------:R-:W2:Y:S04]  /*0490*/  LDG.E.U16.CONSTANT R10, desc[UR4][R10.64] ;  /* 0x000000040a0a7981 */ /* 0x000ea8000c1e9500 */
[----:B------:R-:W3:Y:S04]  /*04a0*/  LDG.E.U16 R24, desc[UR4][R8.64] ;  /* 0x0000000408187981 */ /* 0x000ee8000c1e1500 */
[----:B------:R-:W4:Y:S04]  /*04b0*/  LDG.E.U16.CONSTANT R12, desc[UR4][R12.64] ;  /* 0x000000040c0c7981 */ /* 0x000f28000c1e9500 */
[----:B------:R-:W5:Y:S01]  /*04c0*/  LDG.E.U16 R25, desc[UR4][R8.64+0x2] ;  /* 0x0000020408197981 */ /* 0x000f62000c1e1500 */
[----:B------:R-:W-:-:S04]  /*04d0*/  IADD3 R20, PT, PT, R16, R20, RZ ;  /* 0x0000001410147210 */ /* 0x000fc80007ffe0ff */
[----:B------:R-:W-:Y:S02]  /*04e0*/  ISETP.GE.AND P1, PT, R20, R19, PT ;  /* 0x000000131400720c */ /* 0x000fe40003f26270 */
[----:B--2---:R-:W-:Y:S01]  /*04f0*/  SHF.L.U32 R23, R10, 0x10, RZ ;  /* 0x000000100a177819 */ /* 0x004fe200000006ff */
[----:B---3--:R-:W-:Y:S01]  /*0500*/  IMAD.U32 R26, R24, 0x10000, RZ ;  /* 0x00010000181a7824 */ /* 0x008fe200078e00ff */
[----:B----4-:R-:W-:-:S03]  /*0510*/  SHF.L.U32 R27, R12, 0x10, RZ ;  /* 0x000000100c1b7819 */ /* 0x010fc600000006ff */
[C---:B------:R-:W-:Y:S01]  /*0520*/  FMUL.FTZ R24, R26.reuse, R23 ;  /* 0x000000171a187220 */ /* 0x040fe20000410000 */
[----:B-----5:R-:W-:Y:S02]  /*0530*/  IMAD.U32 R28, R25, 0x10000, RZ ;  /* 0x00010000191c7824 */ /* 0x020fe400078e00ff */
[----:B------:R-:W-:-:S03]  /*0540*/  FMUL.FTZ R26, R26, R27 ;  /* 0x0000001b1a1a7220 */ /* 0x000fc60000410000 */
[----:B------:R-:W0:Y:S01]  /*0550*/  F2F.BF16.F32 R24, R24 ;  /* 0x0000001800187304 */ /* 0x000e220000202000 */
[----:B------:R-:W-:Y:S01]  /*0560*/  FMUL.FTZ R27, R28, R27 ;  /* 0x0000001b1c1b7220 */ /* 0x000fe20000410000 */
[----:B------:R-:W-:-:S06]  /*0570*/  FMUL.FTZ R23, R23, R28 ;  /* 0x0000001c17177220 */ /* 0x000fcc0000410000 */
[----:B------:R-:W1:Y:S01]  /*0580*/  F2F.BF16.F32 R27, R27 ;  /* 0x0000001b001b7304 */ /* 0x000e620000202000 */
[----:B0-----:R-:W-:-:S07]  /*0590*/  SHF.L.U32 R10, R24, 0x10, RZ ;  /* 0x00000010180a7819 */ /* 0x001fce00000006ff */
[----:B------:R-:W0:Y:S01]  /*05a0*/  F2F.BF16.F32 R26, R26 ;  /* 0x0000001a001a7304 */ /* 0x000e220000202000 */
[----:B-1----:R-:W-:-:S07]  /*05b0*/  SHF.L.U32 R11, R27, 0x10, RZ ;  /* 0x000000101b0b7819 */ /* 0x002fce00000006ff */
[----:B------:R-:W1:Y:S01]  /*05c0*/  F2F.BF16.F32 R23, R23 ;  /* 0x0000001700177304 */ /* 0x000e620000202000 */
[----:B------:R-:W-:Y:S01]  /*05d0*/  FADD.FTZ R10, R10, -R11 ;  /* 0x8000000b0a0a7221 */ /* 0x000fe20000010000 */
[----:B0-----:R-:W-:-:S04]  /*05e0*/  IMAD.U32 R13, R26, 0x10000, RZ ;  /* 0x000100001a0d7824 */ /* 0x001fc800078e00ff */
[----:B------:R-:W-:-:S05]  /*05f0*/  F2FP.BF16.F32.PACK_AB R10, RZ, R10 ;  /* 0x0000000aff0a723e */ /* 0x000fca00000010ff */
[----:B------:R0:W-:Y:S01]  /*0600*/  STG.E.U16 desc[UR4][R8.64], R10 ;  /* 0x0000000a08007986 */ /* 0x0001e2000c101504 */
[----:B-1----:R-:W-:-:S04]  /*0610*/  IMAD.U32 R12, R23, 0x10000, RZ ;  /* 0x00010000170c7824 */ /* 0x002fc800078e00ff */
[----:B------:R-:W-:-:S05]  /*0620*/  FADD.FTZ R12, R12, R13 ;  /* 0x0000000d0c0c7221 */ /* 0x000fca0000010000 */
[----:B------:R-:W-:-:S05]  /*0630*/  F2FP.BF16.F32.PACK_AB R12, RZ, R12 ;  /* 0x0000000cff0c723e */ /* 0x000fca00000010ff */
[----:B------:R0:W-:Y:S01]  /*0640*/  STG.E.U16 desc[UR4][R8.64+0x2], R12 ;  /* 0x0000020c08007986 */ /* 0x0001e2000c101504 */
[----:B------:R-:W-:Y:S05]  /*0650*/  @!P1 BRA `(.L_x_2) ;  /* 0xfffffffc00109947 */ /* 0x000fea000383ffff */
.L_x_1:
[----:B------:R-:W-:Y:S05]  /*0660*/  BSYNC.RECONVERGENT B0 ;  /* 0x0000000000007941 */ /* 0x000fea0003800200 */
.L_x_0:
[----:B------:R-:W1:Y:S02]  /*0670*/  LDCU.64 UR6, c[0x0][0x390] ;  /* 0x00007200ff0677ac */ /* 0x000e640008000a00 */
[----:B-1----:R-:W-:-:S04]  /*0680*/  ISETP.NE.U32.AND P0, PT, RZ, UR6, PT ;  /* 0x00000006ff007c0c */ /* 0x002fc8000bf05070 */
[----:B------:R-:W-:-:S13]  /*0690*/  ISETP.NE.AND.EX P0, PT, RZ, UR7, PT, P0 ;  /* 0x00000007ff007c0c */ /* 0x000fda000bf05300 */
[----:B------:R-:W-:Y:S05]  /*06a0*/  @!P0 EXIT ;  /* 0x000000000000894d */ /* 0x000fea0003800000 */
[----:B------:R-:W0:Y:S02]  /*06b0*/  LDCU UR6, c[0x0][0x3c4] ;  /* 0x00007880ff0677ac */ /* 0x000e240008000800 */
[----:B0-----:R-:W-:-:S05]  /*06c0*/  IMAD R9, R17, UR6, RZ ;  /* 0x0000000611097c24 */ /* 0x001fca000f8e02ff */
[----:B------:R-:W-:-:S13]  /*06d0*/  ISETP.GE.AND P0, PT, R0, R9, PT ;  /* 0x000000090000720c */ /* 0x000fda0003f06270 */
[----:B------:R-:W-:Y:S05]  /*06e0*/  @P0 EXIT ;  /* 0x000000000000094d */ /* 0x000fea0003800000 */
[----:B------:R-:W-:Y:S01]  /*06f0*/  IABS R8, R17 ;  /* 0x0000001100087213 */ /* 0x000fe20000000000 */
[----:B------:R-:W0:Y:S01]  /*0700*/  LDCU.64 UR8, c[0x0][0x3b0] ;  /* 0x00007600ff0877ac */ /* 0x000e220008000a00 */
[----:B------:R-:W-:Y:S02]  /*0710*/  ISETP.NE.AND P0, PT, R17, RZ, PT ;  /* 0x000000ff1100720c */ /* 0x000fe40003f05270 */
[----:B------:R-:W1:Y:S01]  /*0720*/  I2F.RP R6, R8 ;  /* 0x0000000800067306 */ /* 0x000e620000209400 */
[----:B------:R-:W2:Y:S01]  /*0730*/  LDCU UR6, c[0x0][0x360] ;  /* 0x00006c00ff0677ac */ /* 0x000ea20008000800 */
[----:B------:R-:W3:Y:S01]  /*0740*/  LDCU.64 UR10, c[0x0][0x3b8] ;  /* 0x00007700ff0a77ac */ /* 0x000ee20008000a00 */
[----:B------:R-:W4:Y:S05]  /*0750*/  LDCU.64 UR12, c[0x0][0x390] ;  /* 0x00007200ff0c77ac */ /* 0x000f2a0008000a00 */
[----:B-1----:R-:W1:Y:S02]  /*0760*/  MUFU.RCP R6, R6 ;  /* 0x0000000600067308 */ /* 0x002e640000001000 */
[----:B-1----:R-:W-:-:S02]  /*0770*/  VIADD R10, R6, 0xffffffe ;  /* 0x0ffffffe060a7836 */ /* 0x002fc40000000000 */
[----:B0-----:R-:W-:-:S04]  /*0780*/  IMAD.WIDE.U32 R6, R15, UR8, RZ ;  /* 0x000000080f067c25 */ /* 0x001fc8000f8e00ff */
[----:B------:R0:W1:Y:S01]  /*0790*/  F2I.FTZ.U32.TRUNC.NTZ R11, R10 ;  /* 0x0000000a000b7305 */ /* 0x000062000021f000 */
[----:B------:R-:W-:Y:S02]  /*07a0*/  IMAD R15, R15, UR9, R7 ;  /* 0x000000090f0f7c24 */ /* 0x000fe4000f8e0207 */
[----:B0-----:R-:W-:Y:S01]  /*07b0*/  IMAD.MOV.U32 R10, RZ, RZ, RZ ;  /* 0x000000ffff0a7224 */ /* 0x001fe200078e00ff */
[----:B-1----:R-:W-:-:S05]  /*07c0*/  IADD3 R13, PT, PT, RZ, -R11, RZ ;  /* 0x8000000bff0d7210 */ /* 0x002fca0007ffe0ff */
[----:B------:R-:W-:-:S04]  /*07d0*/  IMAD R13, R13, R8, RZ ;  /* 0x000000080d0d7224 */ /* 0x000fc800078e02ff */
[----:B------:R-:W-:Y:S01]  /*07e0*/  IMAD.HI.U32 R10, R11, R13, R10 ;  /* 0x0000000d0b0a7227 */ /* 0x000fe200078e000a */
[----:B--234-:R-:W-:-:S07]  /*07f0*/  LOP3.LUT R11, RZ, R17, RZ, 0x33, !PT ;  /* 0x00000011ff0b7212 */ /* 0x01cfce00078e33ff */
.L_x_3:
[----:B0-----:R-:W-:Y:S02]  /*0800*/  IABS R12, R17 ;  /* 0x00000011000c7213 */ /* 0x001fe40000000000 */
[----:B------:R-:W-:Y:S02]  /*0810*/  IABS R13, R0 ;  /* 0x00000000000d7213 */ /* 0x000fe40000000000 */
[----:B------:R-:W-:-:S03]  /*0820*/  IADD3 R14, PT, PT, RZ, -R12, RZ ;  /* 0x8000000cff0e7210 */ /* 0x000fc60007ffe0ff */
[----:B------:R-:W-:-:S04]  /*0830*/  IMAD.HI.U32 R12, R10, R13, RZ ;  /* 0x0000000d0a0c7227 */ /* 0x000fc800078e00ff */
[----:B------:R-:W-:Y:S01]  /*0840*/  IMAD R13, R12, R14, R13 ;  /* 0x0000000e0c0d7224 */ /* 0x000fe200078e020d */
[----:B------:R-:W-:-:S04]  /*0850*/  IABS R14, R17 ;  /* 0x00000011000e7213 */ /* 0x000fc80000000000 */
[----:B------:R-:W-:-:S13]  /*0860*/  ISETP.GT.U32.AND P2, PT, R8, R13, PT ;  /* 0x0000000d0800720c */ /* 0x000fda0003f44070 */
[----:B------:R-:W-:Y:S01]  /*0870*/  @!P2 IMAD.IADD R13, R13, 0x1, -R14 ;  /* 0x000000010d0da824 */ /* 0x000fe200078e0a0e */
[----:B------:R-:W-:Y:S02]  /*0880*/  @!P2 IADD3 R12, PT, PT, R12, 0x1, RZ ;  /* 0x000000010c0ca810 */ /* 0x000fe40007ffe0ff */
[----:B------:R-:W-:Y:S02]  /*0890*/  MOV R14, R6 ;  /* 0x00000006000e7202 */ /* 0x000fe40000000f00 */
[----:B------:R-:W-:Y:S02]  /*08a0*/  ISETP.GE.U32.AND P1, PT, R13, R8, PT ;  /* 0x000000080d00720c */ /* 0x000fe40003f26070 */
[----:B------:R-:W-:-:S04]  /*08b0*/  LOP3.LUT R13, R0, R17, RZ, 0x3c, !PT ;  /* 0x00000011000d7212 */ /* 0x000fc800078e3cff */
[----:B------:R-:W-:-:S07]  /*08c0*/  ISETP.GE.AND P3, PT, R13, RZ, PT ;  /* 0x000000ff0d00720c */ /* 0x000fce0003f66270 */
[----:B------:R-:W-:-:S06]  /*08d0*/  @P1 VIADD R12, R12, 0x1 ;  /* 0x000000010c0c1836 */ /* 0x000fcc0000000000 */
[----:B------:R-:W-:-:S04]  /*08e0*/  @!P3 IADD3 R12, PT, PT, -R12, RZ, RZ ;  /* 0x000000ff0c0cb210 */ /* 0x000fc80007ffe1ff */
[----:B------:R-:W-:-:S04]  /*08f0*/  SEL R21, R11, R12, !P0 ;  /* 0x0000000c0b157207 */ /* 0x000fc80004000000 */
[--C-:B------:R-:W-:Y:S01]  /*0900*/  SHF.R.S32.HI R16, RZ, 0x1f, R21.reuse ;  /* 0x0000001fff107819 */ /* 0x100fe20000011415 */
[----:B------:R-:W-:Y:S02]  /*0910*/  IMAD.MOV R19, RZ, RZ, -R21 ;  /* 0x000000ffff137224 */ /* 0x000fe400078e0a15 */
[----:B------:R-:W-:-:S04]  /*0920*/  IMAD.WIDE.U32 R12, R21, UR10, R14 ;  /* 0x0000000a150c7c25 */ /* 0x000fc8000f8e000e */
        /* <DEDUP_REMOVED lines=8> */
[----:B------:R-:W-:-:S03]  /*09b0*/  LEA R12, P1, R23, UR12, 0x1 ;  /* 0x0000000c170c7c11 */ /* 0x000fc6000f8208ff */
[----:B------:R-:W-:Y:S01]  /*09c0*/  IMAD.WIDE R18, R19, 0x2, R2 ;  /* 0x0000000213127825 */ /* 0x000fe200078e0202 */
[----:B------:R-:W-:Y:S01]  /*09d0*/  LEA.HI.X R13, R23, UR13, R14, 0x1, P1 ;  /* 0x0000000d170d7c11 */ /* 0x000fe200088f0c0e */
[----:B------:R-:W2:Y:S04]  /*09e0*/  LDG.E.U16.CONSTANT R20, desc[UR4][R20.64] ;  /* 0x0000000414147981 */ /* 0x000ea8000c1e9500 */
[----:B------:R-:W3:Y:S04]  /*09f0*/  LDG.E.U16.CONSTANT R18, desc[UR4][R18.64] ;  /* 0x0000000412127981 */ /* 0x000ee8000c1e9500 */
[----:B------:R-:W4:Y:S04]  /*0a00*/  LDG.E.U16 R14, desc[UR4][R12.64] ;  /* 0x000000040c0e7981 */ /* 0x000f28000c1e1500 */
[----:B------:R-:W5:Y:S01]  /*0a10*/  LDG.E.U16 R16, desc[UR4][R12.64+0x2] ;  /* 0x000002040c107981 */ /* 0x000f62000c1e1500 */
[----:B------:R-:W-:-:S04]  /*0a20*/  IADD3 R0, PT, PT, R0, UR6, RZ ;  /* 0x0000000600007c10 */ /* 0x000fc8000fffe0ff */
[----:B------:R-:W-:Y:S02]  /*0a30*/  ISETP.GE.AND P1, PT, R0, R9, PT ;  /* 0x000000090000720c */ /* 0x000fe40003f26270 */
[----:B--2---:R-:W-:Y:S02]  /*0a40*/  SHF.L.U32 R23, R20, 0x10, RZ ;  /* 0x0000001014177819 */ /* 0x004fe400000006ff */
[----:B---3--:R-:W-:Y:S01]  /*0a50*/  SHF.L.U32 R25, R18, 0x10, RZ ;  /* 0x0000001012197819 */ /* 0x008fe200000006ff */
[----:B----4-:R-:W-:Y:S02]  /*0a60*/  IMAD.U32 R14, R14, 0x10000, RZ ;  /* 0x000100000e0e7824 */ /* 0x010fe400078e00ff */
[----:B-----5:R-:W-:Y:S02]  /*0a70*/  IMAD.U32 R16, R16, 0x10000, RZ ;  /* 0x0001000010107824 */ /* 0x020fe400078e00ff */
[C---:B------:R-:W-:Y:S01]  /*0a80*/  FMUL.FTZ R20, R14.reuse, R25 ;  /* 0x000000190e147220 */ /* 0x040fe20000410000 */
[----:B------:R-:W-:Y:S01]  /*0a90*/  FMUL.FTZ R22, R14, R23 ;  /* 0x000000170e167220 */ /* 0x000fe20000410000 */
[----:B------:R-:W-:Y:S01]  /*0aa0*/  FMUL.FTZ R25, R16, R25 ;  /* 0x0000001910197220 */ /* 0x000fe20000410000 */
[----:B------:R-:W-:-:S03]  /*0ab0*/  FMUL.FTZ R16, R23, R16 ;  /* 0x0000001017107220 */ /* 0x000fc60000410000 */
[----:B------:R-:W-:Y:S08]  /*0ac0*/  F2F.BF16.F32 R20, R20 ;  /* 0x0000001400147304 */ /* 0x000ff00000202000 */
[----:B------:R-:W0:Y:S08]  /*0ad0*/  F2F.BF16.F32 R22, R22 ;  /* 0x0000001600167304 */ /* 0x000e300000202000 */
[----:B------:R-:W1:Y:S08]  /*0ae0*/  F2F.BF16.F32 R25, R25 ;  /* 0x0000001900197304 */ /* 0x000e700000202000 */
[----:B------:R-:W2:Y:S01]  /*0af0*/  F2F.BF16.F32 R16, R16 ;  /* 0x0000001000107304 */ /* 0x000ea20000202000 */
[----:B0-----:R-:W-:Y:S01]  /*0b00*/  SHF.L.U32 R14, R22, 0x10, RZ ;  /* 0x00000010160e7819 */ /* 0x001fe200000006ff */
[----:B------:R-:W-:Y:S01]  /*0b10*/  IMAD.U32 R21, R20, 0x10000, RZ ;  /* 0x0001000014157824 */ /* 0x000fe200078e00ff */
[----:B-1----:R-:W-:Y:S01]  /*0b20*/  SHF.L.U32 R19, R25, 0x10, RZ ;  /* 0x0000001019137819 */ /* 0x002fe200000006ff */
[----:B--2---:R-:W-:-:S04]  /*0b30*/  IMAD.U32 R18, R16, 0x10000, RZ ;  /* 0x0001000010127824 */ /* 0x004fc800078e00ff */
[----:B------:R-:W-:Y:S01]  /*0b40*/  FADD.FTZ R14, R14, -R19 ;  /* 0x800000130e0e7221 */ /* 0x000fe20000010000 */
[----:B------:R-:W-:-:S04]  /*0b50*/  FADD.FTZ R18, R18, R21 ;  /* 0x0000001512127221 */ /* 0x000fc80000010000 */
[----:B------:R-:W-:Y:S02]  /*0b60*/  F2FP.BF16.F32.PACK_AB R14, RZ, R14 ;  /* 0x0000000eff0e723e */ /* 0x000fe400000010ff */
[----:B------:R-:W-:-:S03]  /*0b70*/  F2FP.BF16.F32.PACK_AB R18, RZ, R18 ;  /* 0x00000012ff12723e */ /* 0x000fc600000010ff */
[----:B------:R0:W-:Y:S04]  /*0b80*/  STG.E.U16 desc[UR4][R12.64], R14 ;  /* 0x0000000e0c007986 */ /* 0x0001e8000c101504 */
[----:B------:R0:W-:Y:S01]  /*0b90*/  STG.E.U16 desc[UR4][R12.64+0x2], R18 ;  /* 0x000002120c007986 */ /* 0x0001e2000c101504 */
[----:B------:R-:W-:Y:S05]  /*0ba0*/  @!P1 BRA `(.L_x_3) ;  /* 0xfffffffc00149947 */ /* 0x000fea000383ffff */
[----:B------:R-:W-:Y:S05]  /*0bb0*/  EXIT ;  /* 0x000000000000794d */ /* 0x000fea0003800000 */
.L_x_4:
[----:B------:R-:W-:-:S00]  /*0bc0*/  BRA `(.L_x_4) ;  /* 0xfffffffc00fc7947 */ /* 0x000fc0000383ffff */
[----:B------:R-:W-:-:S00]  /*0bd0*/  NOP ;  /* 0x0000000000007918 */ /* 0x000fc00000000000 */
        /* <DEDUP_REMOVED lines=10> */
.L_x_30:


//--------------------- .text._ZN4vllm23rotary_embedding_kernelIN3c108BFloat16ELb1EEEvPKlPT_S6_PKS5_illliii --------------------------
	.section	.text._ZN4vllm23rotary_embedding_kernelIN3c108BFloat16ELb1EEEvPKlPT_S6_PKS5_illliii,"ax",@progbits
	.align	128
        .global         _ZN4vllm23rotary_embedding_kernelIN3c108BFloat16ELb1EEEvPKlPT_S6_PKS5_illliii
        .type           _ZN4vllm23rotary_embedding_kernelIN3c108BFloat16ELb1EEEvPKlPT_S6_PKS5_illliii,@function
        .size           _ZN4vllm23rotary_embedding_kernelIN3c108BFloat16ELb1EEEvPKlPT_S6_PKS5_illliii,(.L_x_31 - _ZN4vllm23rotary_embedding_kernelIN3c108BFloat16ELb1EEEvPKlPT_S6_PKS5_illliii)
        .other          _ZN4vllm23rotary_embedding_kernelIN3c108BFloat16ELb1EEEvPKlPT_S6_PKS5_illliii,@"STO_CUDA_ENTRY STV_DEFAULT"
_ZN4vllm23rotary_embedding_kernelIN3c108BFloat16ELb1EEEvPKlPT_S6_PKS5_illliii:
.text._ZN4vllm23rotary_embedding_kernelIN3c108BFloat16ELb1EEEvPKlPT_S6_PKS5_illliii:
        /* <DEDUP_REMOVED lines=29> */
[----:B------:R-:W-:Y:S01]  /*01d0*/  ISETP.NE.AND P0, PT, R17, RZ, PT ;  /* 0x000000ff1100720c */ /* 0x000fe20003f05270 */
[----:B------:R-:W2:Y:S01]  /*01e0*/  I2F.RP R10, R16 ;  /* 0x00000010000a7306 */ /* 0x000ea20000209400 */
[----:B------:R-:W-:Y:S02]  /*01f0*/  MOV R24, R0 ;  /* 0x0000000000187202 */ /* 0x000fe40000000f00 */
[----:B------:R-:W-:-:S05]  /*0200*/  LOP3.LUT R22, RZ, R17, RZ, 0x33, !PT ;  /* 0x00000011ff167212 */ /* 0x000fca00078e33ff */
[----:B--2---:R-:W2:Y:S01]  /*0210*/  MUFU.RCP R10, R10 ;  /* 0x0000000a000a7308 */ /* 0x004ea20000001000 */
[----:B0-----:R-:W-:-:S04]  /*0220*/  IMAD.WIDE.U32 R2, R19, UR6, RZ ;  /* 0x0000000613027c25 */ /* 0x001fc8000f8e00ff */
[----:B------:R-:W-:Y:S02]  /*0230*/  IMAD R23, R19, UR7, R3 ;  /* 0x0000000713177c24 */ /* 0x000fe4000f8e0203 */
[----:B--2---:R-:W-:-:S04]  /*0240*/  VIADD R8, R10, 0xffffffe ;  /* 0x0ffffffe0a087836 */ /* 0x004fc80000000000 */
[----:B------:R0:W2:Y:S02]  /*0250*/  F2I.FTZ.U32.TRUNC.NTZ R9, R8 ;  /* 0x0000000800097305 */ /* 0x0000a4000021f000 */
[----:B0-----:R-:W-:Y:S01]  /*0260*/  IMAD.MOV.U32 R8, RZ, RZ, RZ ;  /* 0x000000ffff087224 */ /* 0x001fe200078e00ff */
[----:B--2---:R-:W-:-:S05]  /*0270*/  IADD3 R11, PT, PT, RZ, -R9, RZ ;  /* 0x80000009ff0b7210 */ /* 0x004fca0007ffe0ff */
[----:B------:R-:W-:-:S04]  /*0280*/  IMAD R11, R11, R16, RZ ;  /* 0x000000100b0b7224 */ /* 0x000fc800078e02ff */
[----:B-1----:R-:W-:-:S07]  /*0290*/  IMAD.HI.U32 R20, R9, R11, R8 ;  /* 0x0000000b09147227 */ /* 0x002fce00078e0008 */
.L_x_7:
[----:B0-----:R-:W-:Y:S02]  /*02a0*/  IABS R8, R17 ;  /* 0x0000001100087213 */ /* 0x001fe40000000000 */
[----:B------:R-:W-:-:S03]  /*02b0*/  IABS R9, R24 ;  /* 0x0000001800097213 */ /* 0x000fc60000000000 */
[----:B------:R-:W-:Y:S02]  /*02c0*/  IMAD.MOV R10, RZ, RZ, -R8 ;  /* 0x000000ffff0a7224 */ /* 0x000fe400078e0a08 */
[----:B------:R-:W-:-:S04]  /*02d0*/  IMAD.HI.U32 R8, R20, R9, RZ ;  /* 0x0000000914087227 */ /* 0x000fc800078e00ff */
[----:B------:R-:W-:Y:S01]  /*02e0*/  IMAD R9, R8, R10, R9 ;  /* 0x0000000a08097224 */ /* 0x000fe200078e0209 */
[----:B------:R-:W-:-:S04]  /*02f0*/  IABS R10, R17 ;  /* 0x00000011000a7213 */ /* 0x000fc80000000000 */
[----:B------:R-:W-:-:S13]  /*0300*/  ISETP.GT.U32.AND P2, PT, R16, R9, PT ;  /* 0x000000091000720c */ /* 0x000fda0003f44070 */
[----:B------:R-:W-:Y:S01]  /*0310*/  @!P2 IADD3 R9, PT, PT, R9, -R10, RZ ;  /* 0x8000000a0909a210 */ /* 0x000fe20007ffe0ff */
        /* <DEDUP_REMOVED lines=9> */
[----:B------:R-:W-:Y:S01]  /*03b0*/  SHF.R.S32.HI R10, RZ, 0x1f, R11 ;  /* 0x0000001fff0a7819 */ /* 0x000fe2000001140b */
[C---:B------:R-:W-:Y:S01]  /*03c0*/  IMAD.WIDE.U32 R8, R11.reuse, UR8, R8 ;  /* 0x000000080b087c25 */ /* 0x040fe2000f8e0008 */
[----:B------:R-:W-:-:S03]  /*03d0*/  IADD3 R13, PT, PT, -R11, RZ, RZ ;  /* 0x000000ff0b0d7210 */ /* 0x000fc60007ffe1ff */
[----:B------:R-:W-:Y:S02]  /*03e0*/  IMAD R10, R10, UR8, RZ ;  /* 0x000000080a0a7c24 */ /* 0x000fe4000f8e02ff */
[----:B------:R-:W-:Y:S02]  /*03f0*/  IMAD R13, R17, R13, R24 ;  /* 0x0000000d110d7224 */ /* 0x000fe400078e0218 */
        /* <DEDUP_REMOVED lines=8> */
[----:B------:R-:W2:Y:S03]  /*0480*/  LDG.E.U16.CONSTANT R10, desc[UR4][R10.64] ;  /* 0x000000040a0a7981 */ /* 0x000ea6000c1e9500 */
[----:B------:R-:W-:Y:S01]  /*0490*/  IMAD.WIDE R14, R17, 0x2, R8 ;  /* 0x00000002110e7825 */ /* 0x000fe200078e0208 */
[----:B------:R-:W3:Y:S04]  /*04a0*/  LDG.E.U16 R26, desc[UR4][R8.64] ;  /* 0x00000004081a7981 */ /* 0x000ee8000c1e1500 */
[----:B------:R-:W4:Y:S04]  /*04b0*/  LDG.E.U16.CONSTANT R12, desc[UR4][R12.64] ;  /* 0x000000040c0c7981 */ /* 0x000f28000c1e9500 */
[----:B------:R-:W5:Y:S01]  /*04c0*/  LDG.E.U16 R27, desc[UR4][R14.64] ;  /* 0x000000040e1b7981 */ /* 0x000f62000c1e1500 */
[----:B------:R-:W-:-:S05]  /*04d0*/  IMAD.IADD R24, R18, 0x1, R24 ;  /* 0x0000000112187824 */ /* 0x000fca00078e0218 */
[----:B------:R-:W-:Y:S01]  /*04e0*/  ISETP.GE.AND P1, PT, R24, R21, PT ;  /* 0x000000151800720c */ /* 0x000fe20003f26270 */
[----:B--2---:R-:W-:Y:S01]  /*04f0*/  IMAD.U32 R25, R10, 0x10000, RZ ;  /* 0x000100000a197824 */ /* 0x004fe200078e00ff */
[----:B---3--:R-:W-:Y:S01]  /*0500*/  SHF.L.U32 R28, R26, 0x10, RZ ;  /* 0x000000101a1c7819 */ /* 0x008fe200000006ff */
[----:B----4-:R-:W-:-:S04]  /*0510*/  IMAD.U32 R29, R12, 0x10000, RZ ;  /* 0x000100000c1d7824 */ /* 0x010fc800078e00ff */
[C---:B------:R-:W-:Y:S01]  /*0520*/  FMUL.FTZ R26, R28.reuse, R25 ;  /* 0x000000191c1a7220 */ /* 0x040fe20000410000 */
[----:B------:R-:W-:Y:S01]  /*0530*/  FMUL.FTZ R12, R28, R29 ;  /* 0x0000001d1c0c7220 */ /* 0x000fe20000410000 */
[----:B-----5:R-:W-:-:S04]  /*0540*/  SHF.L.U32 R28, R27, 0x10, RZ ;  /* 0x000000101b1c7819 */ /* 0x020fc800000006ff */
[----:B------:R-:W0:Y:S01]  /*0550*/  F2F.BF16.F32 R26, R26 ;  /* 0x0000001a001a7304 */ /* 0x000e220000202000 */
[----:B------:R-:W-:Y:S01]  /*0560*/  FMUL.FTZ R29, R28, R29 ;  /* 0x0000001d1c1d7220 */ /* 0x000fe20000410000 */
[----:B------:R-:W-:-:S06]  /*0570*/  FMUL.FTZ R25, R25, R28 ;  /* 0x0000001c19197220 */ /* 0x000fcc0000410000 */
[----:B------:R-:W1:Y:S01]  /*0580*/  F2F.BF16.F32 R10, R12 ;  /* 0x0000000c000a7304 */ /* 0x000e620000202000 */
[----:B0-----:R-:W-:-:S07]  /*0590*/  IMAD.U32 R11, R26, 0x10000, RZ ;  /* 0x000100001a0b7824 */ /* 0x001fce00078e00ff */
[----:B------:R-:W0:Y:S01]  /*05a0*/  F2F.BF16.F32 R29, R29 ;  /* 0x0000001d001d7304 */ /* 0x000e220000202000 */
[----:B-1----:R-:W-:-:S07]  /*05b0*/  SHF.L.U32 R28, R10, 0x10, RZ ;  /* 0x000000100a1c7819 */ /* 0x002fce00000006ff */
[----:B------:R-:W1:Y:S01]  /*05c0*/  F2F.BF16.F32 R25, R25 ;  /* 0x0000001900197304 */ /* 0x000e620000202000 */
[----:B0-----:R-:W-:-:S04]  /*05d0*/  IMAD.U32 R10, R29, 0x10000, RZ ;  /* 0x000100001d0a7824 */ /* 0x001fc800078e00ff */
[----:B------:R-:W-:Y:S01]  /*05e0*/  FADD.FTZ R10, R11, -R10 ;  /* 0x8000000a0b0a7221 */ /* 0x000fe20000010000 */
[----:B-1----:R-:W-:-:S04]  /*05f0*/  SHF.L.U32 R13, R25, 0x10, RZ ;  /* 0x00000010190d7819 */ /* 0x002fc800000006ff */
[----:B------:R-:W-:Y:S01]  /*0600*/  F2FP.BF16.F32.PACK_AB R10, RZ, R10 ;  /* 0x0000000aff0a723e */ /* 0x000fe200000010ff */
[----:B------:R-:W-:-:S04]  /*0610*/  FADD.FTZ R13, R13, R28 ;  /* 0x0000001c0d0d7221 */ /* 0x000fc80000010000 */
[----:B------:R0:W-:Y:S01]  /*0620*/  STG.E.U16 desc[UR4][R8.64], R10 ;  /* 0x0000000a08007986 */ /* 0x0001e2000c101504 */
[----:B------:R-:W-:-:S05]  /*0630*/  F2FP.BF16.F32.PACK_AB R13, RZ, R13 ;  /* 0x0000000dff0d723e */ /* 0x000fca00000010ff */
[----:B------:R0:W-:Y:S01]  /*0640*/  STG.E.U16 desc[UR4][R14.64], R13 ;  /* 0x0000000d0e007986 */ /* 0x0001e2000c101504 */
[----:B------:R-:W-:Y:S05]  /*0650*/  @!P1 BRA `(.L_x_7) ;  /* 0xfffffffc00109947 */ /* 0x000fea000383ffff */
.L_x_6:
[----:B------:R-:W-:Y:S05]  /*0660*/  BSYNC.RECONVERGENT B0 ;  /* 0x0000000000007941 */ /* 0x000fea0003800200 */
.L_x_5:
[----:B------:R-:W1:Y:S02]  /*0670*/  LDCU.64 UR6, c[0x0][0x390] ;  /* 0x00007200ff0677ac */ /* 0x000e640008000a00 */
[----:B-1----:R-:W-:-:S04]  /*0680*/  ISETP.NE.U32.AND P0, PT, RZ, UR6, PT ;  /* 0x00000006ff007c0c */ /* 0x002fc8000bf05070 */
[----:B------:R-:W-:-:S13]  /*0690*/  ISETP.NE.AND.EX P0, PT, RZ, UR7, PT, P0 ;  /* 0x00000007ff007c0c */ /* 0x000fda000bf05300 */
[----:B------:R-:W-:Y:S05]  /*06a0*/  @!P0 EXIT ;  /* 0x000000000000894d */ /* 0x000fea0003800000 */
[----:B------:R-:W1:Y:S02]  /*06b0*/  LDCU UR6, c[0x0][0x3c4] ;  /* 0x00007880ff0677ac */ /* 0x000e640008000800 */
[----:B-1----:R-:W-:-:S05]  /*06c0*/  IMAD R11, R17, UR6, RZ ;  /* 0x00000006110b7c24 */ /* 0x002fca000f8e02ff */
[----:B------:R-:W-:-:S13]  /*06d0*/  ISETP.GE.AND P0, PT, R0, R11, PT ;  /* 0x0000000b0000720c */ /* 0x000fda0003f06270 */
[----:B------:R-:W-:Y:S05]  /*06e0*/  @P0 EXIT ;  /* 0x000000000000094d */ /* 0x000fea0003800000 */
[----:B0-----:R-:W-:Y:S01]  /*06f0*/  IABS R10, R17 ;  /* 0x00000011000a7213 */ /* 0x001fe20000000000 */
[----:B------:R-:W0:Y:S01]  /*0700*/  LDCU.64 UR8, c[0x0][0x3b0] ;  /* 0x00007600ff0877ac */ /* 0x000e220008000a00 */
[----:B------:R-:W-:Y:S02]  /*0710*/  ISETP.NE.AND P0, PT, R17, RZ, PT ;  /* 0x000000ff1100720c */ /* 0x000fe40003f05270 */
[----:B------:R-:W1:Y:S01]  /*0720*/  I2F.RP R2, R10 ;  /* 0x0000000a00027306 */ /* 0x000e620000209400 */
[----:B------:R-:W2:Y:S01]  /*0730*/  LDCU UR6, c[0x0][0x360] ;  /* 0x00006c00ff0677ac */ /* 0x000ea20008000800 */
[----:B------:R-:W3:Y:S01]  /*0740*/  LDCU.64 UR10, c[0x0][0x3b8] ;  /* 0x00007700ff0a77ac */ /* 0x000ee20008000a00 */
[----:B------:R-:W4:Y:S05]  /*0750*/  LDCU.64 UR12, c[0x0][0x390] ;  /* 0x00007200ff0c77ac */ /* 0x000f2a0008000a00 */
[----:B-1----:R-:W1:Y:S02]  /*0760*/  MUFU.RCP R2, R2 ;  /* 0x0000000200027308 */ /* 0x002e640000001000 */
[----:B-1----:R-:W-:Y:S01]  /*0770*/  IADD3 R12, PT, PT, R2, 0xffffffe, RZ ;  /* 0x0ffffffe020c7810 */ /* 0x002fe20007ffe0ff */
[----:B0-----:R-:W-:-:S05]  /*0780*/  IMAD.WIDE.U32 R2, R19, UR8, RZ ;  /* 0x0000000813027c25 */ /* 0x001fca000f8e00ff */
[----:B------:R0:W1:Y:S01]  /*0790*/  F2I.FTZ.U32.TRUNC.NTZ R13, R12 ;  /* 0x0000000c000d7305 */ /* 0x000062000021f000 */
[----:B------:R-:W-:Y:S02]  /*07a0*/  IMAD R19, R19, UR9, R3 ;  /* 0x0000000913137c24 */ /* 0x000fe4000f8e0203 */
[----:B0-----:R-:W-:Y:S02]  /*07b0*/  HFMA2 R12, -RZ, RZ, 0, 0 ;  /* 0x00000000ff0c7431 */ /* 0x001fe400000001ff */
[----:B-1----:R-:W-:-:S04]  /*07c0*/  IMAD.MOV R9, RZ, RZ, -R13 ;  /* 0x000000ffff097224 */ /* 0x002fc800078e0a0d */
[----:B------:R-:W-:-:S04]  /*07d0*/  IMAD R9, R9, R10, RZ ;  /* 0x0000000a09097224 */ /* 0x000fc800078e02ff */
[----:B------:R-:W-:Y:S01]  /*07e0*/  IMAD.HI.U32 R12, R13, R9, R12 ;  /* 0x000000090d0c7227 */ /* 0x000fe200078e000c */
[----:B--234-:R-:W-:-:S07]  /*07f0*/  LOP3.LUT R13, RZ, R17, RZ, 0x33, !PT ;  /* 0x00000011ff0d7212 */ /* 0x01cfce00078e33ff */
.L_x_8:
[----:B0-----:R-:W-:Y:S01]  /*0800*/  IABS R8, R17 ;  /* 0x0000001100087213 */ /* 0x001fe20000000000 */
[----:B------:R-:W-:Y:S01]  /*0810*/  IMAD.MOV.U32 R18, RZ, RZ, R2 ;  /* 0x000000ffff127224 */ /* 0x000fe200078e0002 */
        /* <DEDUP_REMOVED lines=10> */
[----:B------:R-:W-:-:S07]  /*08c0*/  ISETP.GE.AND P3, PT, R9, RZ, PT ;  /* 0x000000ff0900720c */ /* 0x000fce0003f66270 */
[----:B------:R-:W-:-:S06]  /*08d0*/  @P1 IADD3 R8, PT, PT, R8, 0x1, RZ ;  /* 0x0000000108081810 */ /* 0x000fcc0007ffe0ff */
[----:B------:R-:W-:-:S05]  /*08e0*/  @!P3 IMAD.MOV R8, RZ, RZ, -R8 ;  /* 0x000000ffff08b224 */ /* 0x000fca00078e0a08 */
[----:B------:R-:W-:-:S04]  /*08f0*/  SEL R15, R13, R8, !P0 ;  /* 0x000000080d0f7207 */ /* 0x000fc80004000000 */
[----:B------:R-:W-:Y:S02]  /*0900*/  SHF.R.S32.HI R8, RZ, 0x1f, R15 ;  /* 0x0000001fff087819 */ /* 0x000fe4000001140f */
[----:B------:R-:W-:-:S03]  /*0910*/  IADD3 R21, PT, PT, -R15, RZ, RZ ;  /* 0x000000ff0f157210 */ /* 0x000fc60007ffe1ff */
[----:B------:R-:W-:Y:S02]  /*0920*/  IMAD R14, R8, UR10, RZ ;  /* 0x0000000a080e7c24 */ /* 0x000fe4000f8e02ff */
[----:B------:R-:W-:Y:S02]  /*0930*/  IMAD R21, R17, R21, R0 ;  /* 0x0000001511157224 */ /* 0x000fe400078e0200 */
[----:B------:R-:W-:-:S04]  /*0940*/  IMAD.WIDE.U32 R8, R15, UR10, R18 ;  /* 0x0000000a0f087c25 */ /* 0x000fc8000f8e0012 */
[----:B------:R-:W-:Y:S01]  /*0950*/  IMAD R16, R15, UR11, R14 ;  /* 0x0000000b0f107c24 */ /* 0x000fe2000f8e020e */
[----:B------:R-:W-:Y:S01]  /*0960*/  SHF.R.S32.HI R15, RZ, 0x1f, R21 ;  /* 0x0000001fff0f7819 */ /* 0x000fe20000011415 */
[C---:B------:R-:W-:Y:S01]  /*0970*/  IMAD.WIDE R22, R21.reuse, 0x2, R6 ;  /* 0x0000000215167825 */ /* 0x040fe200078e0206 */
[----:B------:R-:W-:-:S03]  /*0980*/  IADD3 R14, P1, PT, R21, R8, RZ ;  /* 0x00000008150e7210 */ /* 0x000fc60007f3e0ff */
[----:B------:R-:W-:Y:S01]  /*0990*/  IMAD.WIDE R20, R21, 0x2, R4 ;  /* 0x0000000215147825 */ /* 0x000fe200078e0204 */
[----:B------:R-:W-:Y:S02]  /*09a0*/  IADD3.X R15, PT, PT, R15, R9, R16, P1, !PT ;  /* 0x000000090f0f7210 */ /* 0x000fe40000ffe410 */
[C---:B------:R-:W-:Y:S01]  /*09b0*/  LEA R8, P1, R14.reuse, UR12, 0x1 ;  /* 0x0000000c0e087c11 */ /* 0x040fe2000f8208ff */
[----:B------:R-:W2:Y:S03]  /*09c0*/  LDG.E.U16.CONSTANT R16, desc[UR4][R22.64] ;  /* 0x0000000416107981 */ /* 0x000ea6000c1e9500 */
[----:B------:R-:W-:Y:S01]  /*09d0*/  LEA.HI.X R9, R14, UR13, R15, 0x1, P1 ;  /* 0x0000000d0e097c11 */ /* 0x000fe200088f0c0f */
[----:B------:R-:W3:Y:S02]  /*09e0*/  LDG.E.U16.CONSTANT R20, desc[UR4][R20.64] ;  /* 0x0000000414147981 */ /* 0x000ee4000c1e9500 */
[----:B------:R-:W-:-:S02]  /*09f0*/  IMAD.WIDE R14, R17, 0x2, R8 ;  /* 0x00000002110e7825 */ /* 0x000fc400078e0208 */
        /* <DEDUP_REMOVED lines=9> */
[-C--:B------:R-:W-:Y:S01]  /*0a90*/  FMUL.FTZ R25, R25, R26.reuse ;  /* 0x0000001a19197220 */ /* 0x080fe20000410000 */
[----:B------:R-:W-:Y:S01]  /*0aa0*/  FMUL.FTZ R26, R23, R26 ;  /* 0x0000001a171a7220 */ /* 0x000fe20000410000 */
[----:B------:R-:W-:-:S03]  /*0ab0*/  FMUL.FTZ R23, R16, R23 ;  /* 0x0000001710177220 */ /* 0x000fc60000410000 */
[----:B------:R-:W0:Y:S08]  /*0ac0*/  F2F.BF16.F32 R18, R18 ;  /* 0x0000001200127304 */ /* 0x000e300000202000 */
[----:B------:R-:W1:Y:S08]  /*0ad0*/  F2F.BF16.F32 R26, R26 ;  /* 0x0000001a001a7304 */ /* 0x000e700000202000 */
[----:B------:R-:W2:Y:S08]  /*0ae0*/  F2F.BF16.F32 R25, R25 ;  /* 0x0000001900197304 */ /* 0x000eb00000202000 */
[----:B------:R-:W3:Y:S01]  /*0af0*/  F2F.BF16.F32 R23, R23 ;  /* 0x0000001700177304 */ /* 0x000ee20000202000 */
[----:B0-----:R-:W-:-:S02]  /*0b00*/  SHF.L.U32 R16, R18, 0x10, RZ ;  /* 0x0000001012107819 */ /* 0x001fc400000006ff */
[----:B-1----:R-:W-:Y:S01]  /*0b10*/  SHF.L.U32 R21, R26, 0x10, RZ ;  /* 0x000000101a157819 */ /* 0x002fe200000006ff */
[----:B--2---:R-:W-:-:S04]  /*0b20*/  IMAD.U32 R27, R25, 0x10000, RZ ;  /* 0x00010000191b7824 */ /* 0x004fc800078e00ff */
[----:B------:R-:W-:Y:S01]  /*0b30*/  FADD.FTZ R16, R16, -R21 ;  /* 0x8000001510107221 */ /* 0x000fe20000010000 */
[----:B---3--:R-:W-:-:S04]  /*0b40*/  IMAD.U32 R18, R23, 0x10000, RZ ;  /* 0x0001000017127824 */ /* 0x008fc800078e00ff */
[----:B------:R-:W-:Y:S01]  /*0b50*/  FADD.FTZ R18, R18, R27 ;  /* 0x0000001b12127221 */ /* 0x000fe20000010000 */
[----:B------:R-:W-:-:S04]  /*0b60*/  F2FP.BF16.F32.PACK_AB R16, RZ, R16 ;  /* 0x00000010ff10723e */ /* 0x000fc800000010ff */
[----:B------:R-:W-:Y:S01]  /*0b70*/  F2FP.BF16.F32.PACK_AB R18, RZ, R18 ;  /* 0x00000012ff12723e */ /* 0x000fe200000010ff */
[----:B------:R0:W-:Y:S04]  /*0b80*/  STG.E.U16 desc[UR4][R8.64], R16 ;  /* 0x0000001008007986 */ /* 0x0001e8000c101504 */
[----:B------:R0:W-:Y:S01]  /*0b90*/  STG.E.U16 desc[UR4][R14.64], R18 ;  /* 0x000000120e007986 */ /* 0x0001e2000c101504 */
[----:B------:R-:W-:Y:S05]  /*0ba0*/  @!P1 BRA `(.L_x_8) ;  /* 0xfffffffc00149947 */ /* 0x000fea000383ffff */
[----:B------:R-:W-:Y:S05]  /*0bb0*/  EXIT ;  /* 0x000000000000794d */ /* 0x000fea0003800000 */
.L_x_9:
        /* <DEDUP_REMOVED lines=12> */
.L_x_31:


//--------------------- .text._ZN4vllm23rotary_embedding_kernelIN3c104HalfELb0EEEvPKlPT_S6_PKS5_illliii --------------------------
	.section	.text._ZN4vllm23rotary_embedding_kernelIN3c104HalfELb0EEEvPKlPT_S6_PKS5_illliii,"ax",@progbits
	.align	128
        .global         _ZN4vllm23rotary_embedding_kernelIN3c104HalfELb0EEEvPKlPT_S6_PKS5_illliii
        .type           _ZN4vllm23rotary_embedding_kernelIN3c104HalfELb0EEEvPKlPT_S6_PKS5_illliii,@function
        .size           _ZN4vllm23rotary_embedding_kernelIN3c104HalfELb0EEEvPKlPT_S6_PKS5_illliii,(.L_x_32 - _ZN4vllm23rotary_embedding_kernelIN3c104HalfELb0EEEvPKlPT_S6_PKS5_illliii)
        .other          _ZN4vllm23rotary_embedding_kernelIN3c104HalfELb0EEEvPKlPT_S6_PKS5_illliii,@"STO_CUDA_ENTRY STV_DEFAULT"
_ZN4vllm23rotary_embedding_kernelIN3c104HalfELb0EEEvPKlPT_S6_PKS5_illliii:
.text._ZN4vllm23rotary_embedding_kernelIN3c104HalfELb0EEEvPKlPT_S6_PKS5_illliii:
        /* <DEDUP_REMOVED lines=21> */
[----:B------:R-:W-:-:S04]  /*0150*/  LEA R4, P1, R6, R8, 0x1 ;  /* 0x0000000806047211 */ /* 0x000fc800078208ff */
[----:B------:R-:W-:-:S04]  /*0160*/  IADD3 R2, PT, PT, R7, R5, RZ ;  /* 0x0000000507027210 */ /* 0x000fc80007ffe0ff */
        /* <DEDUP_REMOVED lines=19> */
.L_x_12:
        /* <DEDUP_REMOVED lines=11> */
[----:B------:R-:W-:Y:S01]  /*0350*/  ISETP.GE.AND P3, PT, R9, RZ, PT ;  /* 0x000000ff0900720c */ /* 0x000fe20003f66270 */
[----:B------:R-:W-:-:S06]  /*0360*/  IMAD.MOV.U32 R9, RZ, RZ, R21 ;  /* 0x000000ffff097224 */ /* 0x000fcc00078e0015 */
[----:B------:R-:W-:-:S06]  /*0370*/  @P1 IADD3 R8, PT, PT, R8, 0x1, RZ ;  /* 0x0000000108081810 */ /* 0x000fcc0007ffe0ff */
[----:B------:R-:W-:-:S05]  /*0380*/  @!P3 IMAD.MOV R8, RZ, RZ, -R8 ;  /* 0x000000ffff08b224 */ /* 0x000fca00078e0a08 */
[----:B------:R-:W-:Y:S02]  /*0390*/  SEL R11, R20, R8, !P0 ;  /* 0x00000008140b7207 */ /* 0x000fe40004000000 */
[----:B------:R-:W-:Y:S02]  /*03a0*/  MOV R8, R6 ;  /* 0x0000000600087202 */ /* 0x000fe40000000f00 */
[C---:B------:R-:W-:Y:S02]  /*03b0*/  IADD3 R13, PT, PT, -R11.reuse, RZ, RZ ;  /* 0x000000ff0b0d7210 */ /* 0x040fe40007ffe1ff */
[----:B------:R-:W-:Y:S01]  /*03c0*/  SHF.R.S32.HI R10, RZ, 0x1f, R11 ;  /* 0x0000001fff0a7819 */ /* 0x000fe2000001140b */
[----:B------:R-:W-:-:S04]  /*03d0*/  IMAD.WIDE.U32 R8, R11, UR8, R8 ;  /* 0x000000080b087c25 */ /* 0x000fc8000f8e0008 */
[----:B------:R-:W-:Y:S02]  /*03e0*/  IMAD R13, R15, R13, R22 ;  /* 0x0000000d0f0d7224 */ /* 0x000fe400078e0216 */
[----:B------:R-:W-:-:S03]  /*03f0*/  IMAD R10, R10, UR8, RZ ;  /* 0x000000080a0a7c24 */ /* 0x000fc6000f8e02ff */
[----:B------:R-:W-:Y:S01]  /*0400*/  SHF.L.U32 R23, R13, 0x1, RZ ;  /* 0x000000010d177819 */ /* 0x000fe200000006ff */
        /* <DEDUP_REMOVED lines=12> */
[----:B------:R-:W-:-:S04]  /*04d0*/  IADD3 R22, PT, PT, R16, R22, RZ ;  /* 0x0000001610167210 */ /* 0x000fc80007ffe0ff */
[----:B------:R-:W-:Y:S01]  /*04e0*/  ISETP.GE.AND P1, PT, R22, R19, PT ;  /* 0x000000131600720c */ /* 0x000fe20003f26270 */
[----:B--2---:R-:W-:Y:S02]  /*04f0*/  HADD2.F32 R26, -RZ, R10.H0_H0 ;  /* 0x2000000aff1a7230 */ /* 0x004fe40000004100 */
[----:B---3--:R-:W-:Y:S02]  /*0500*/  HADD2.F32 R28, -RZ, R12.H0_H0 ;  /* 0x2000000cff1c7230 */ /* 0x008fe40000004100 */
[----:B----4-:R-:W-:Y:S02]  /*0510*/  HADD2.F32 R25, -RZ, R24.H0_H0 ;  /* 0x20000018ff197230 */ /* 0x010fe40000004100 */
[----:B-----5:R-:W-:-:S03]  /*0520*/  HADD2.F32 R23, -RZ, R23.H0_H0 ;  /* 0x20000017ff177230 */ /* 0x020fc60000004100 */
[-C--:B------:R-:W-:Y:S01]  /*0530*/  FMUL.FTZ R27, R25, R28.reuse ;  /* 0x0000001c191b7220 */ /* 0x080fe20000410000 */
[----:B------:R-:W-:Y:S01]  /*0540*/  FMUL.FTZ R25, R26, R25 ;  /* 0x000000191a197220 */ /* 0x000fe20000410000 */
[C---:B------:R-:W-:Y:S01]  /*0550*/  FMUL.FTZ R28, R23.reuse, R28 ;  /* 0x0000001c171c7220 */ /* 0x040fe20000410000 */
[----:B------:R-:W-:-:S04]  /*0560*/  FMUL.FTZ R24, R23, R26 ;  /* 0x0000001a17187220 */ /* 0x000fc80000410000 */
[----:B------:R-:W-:Y:S02]  /*0570*/  F2FP.F16.F32.PACK_AB R25, R28, R25 ;  /* 0x000000191c19723e */ /* 0x000fe400000000ff */
[----:B------:R-:W-:-:S03]  /*0580*/  F2FP.F16.F32.PACK_AB R24, R27, R24 ;  /* 0x000000181b18723e */ /* 0x000fc600000000ff */
[--C-:B------:R-:W-:Y:S02]  /*0590*/  HADD2.F32 R12, -RZ, R25.reuse.H0_H0 ;  /* 0x20000019ff0c7230 */ /* 0x100fe40000004100 */
[--C-:B------:R-:W-:Y:S02]  /*05a0*/  HADD2.F32 R10, -RZ, R24.reuse.H0_H0 ;  /* 0x20000018ff0a7230 */ /* 0x100fe40000004100 */
[----:B------:R-:W-:Y:S02]  /*05b0*/  HADD2.F32 R11, -RZ, R24.H1_H1 ;  /* 0x30000018ff0b7230 */ /* 0x000fe40000004100 */
[----:B------:R-:W-:-:S03]  /*05c0*/  HADD2.F32 R25, -RZ, R25.H1_H1 ;  /* 0x30000019ff197230 */ /* 0x000fc60000004100 */
[----:B------:R-:W-:Y:S02]  /*05d0*/  FADD.FTZ R10, R10, -R11 ;  /* 0x8000000b0a0a7221 */ /* 0x000fe40000010000 */
[----:B------:R-:W-:-:S03]  /*05e0*/  FADD.FTZ R12, R12, R25 ;  /* 0x000000190c0c7221 */ /* 0x000fc60000010000 */
[----:B------:R-:W-:Y:S02]  /*05f0*/  F2FP.F16.F32.PACK_AB R10, RZ, R10 ;  /* 0x0000000aff0a723e */ /* 0x000fe400000000ff */
[----:B------:R-:W-:-:S03]  /*0600*/  F2FP.F16.F32.PACK_AB R12, RZ, R12 ;  /* 0x0000000cff0c723e */ /* 0x000fc600000000ff */
[----:B------:R0:W-:Y:S04]  /*0610*/  STG.E.U16 desc[UR4][R8.64], R10 ;  /* 0x0000000a08007986 */ /* 0x0001e8000c101504 */
[----:B------:R0:W-:Y:S01]  /*0620*/  STG.E.U16 desc[UR4][R8.64+0x2], R12 ;  /* 0x0000020c08007986 */ /* 0x0001e2000c101504 */
[----:B------:R-:W-:Y:S05]  /*0630*/  @!P1 BRA `(.L_x_12) ;  /* 0xfffffffc00189947 */ /* 0x000fea000383ffff */
.L_x_11:
[----:B------:R-:W-:Y:S05]  /*0640*/  BSYNC.RECONVERGENT B0 ;  /* 0x0000000000007941 */ /* 0x000fea0003800200 */
.L_x_10:
        /* <DEDUP_REMOVED lines=20> */
[----:B0-----:R-:W-:Y:S01]  /*0790*/  HFMA2 R10, -RZ, RZ, 0, 0 ;  /* 0x00000000ff0a7431 */ /* 0x001fe200000001ff */
[----:B-1----:R-:W-:-:S05]  /*07a0*/  IADD3 R13, PT, PT, RZ, -R11, RZ ;  /* 0x8000000bff0d7210 */ /* 0x002fca0007ffe0ff */
[----:B------:R-:W-:-:S04]  /*07b0*/  IMAD R13, R13, R8, RZ ;  /* 0x000000080d0d7224 */ /* 0x000fc800078e02ff */
[----:B------:R-:W-:Y:S01]  /*07c0*/  IMAD.HI.U32 R10, R11, R13, R10 ;  /* 0x0000000d0b0a7227 */ /* 0x000fe200078e000a */
[----:B--234-:R-:W-:-:S07]  /*07d0*/  LOP3.LUT R11, RZ, R15, RZ, 0x33, !PT ;  /* 0x0000000fff0b7212 */ /* 0x01cfce00078e33ff */
.L_x_13:
        /* <DEDUP_REMOVED lines=8> */
[----:B------:R-:W-:Y:S02]  /*0860*/  @!P2 IADD3 R13, PT, PT, R13, -R14, RZ ;  /* 0x8000000e0d0da210 */ /* 0x000fe40007ffe0ff */
[----:B------:R-:W-:Y:S02]  /*0870*/  @!P2 IADD3 R12, PT, PT, R12, 0x1, RZ ;  /* 0x000000010c0ca810 */ /* 0x000fe40007ffe0ff */
[----:B------:R-:W-:Y:S02]  /*0880*/  ISETP.GE.U32.AND P1, PT, R13, R8, PT ;  /* 0x000000080d00720c */ /* 0x000fe40003f26070 */
[----:B------:R-:W-:-:S04]  /*0890*/  LOP3.LUT R13, R0, R15, RZ, 0x3c, !PT ;  /* 0x0000000f000d7212 */ /* 0x000fc800078e3cff */
[----:B------:R-:W-:-:S07]  /*08a0*/  ISETP.GE.AND P3, PT, R13, RZ, PT ;  /* 0x000000ff0d00720c */ /* 0x000fce0003f66270 */
[----:B------:R-:W-:-:S06]  /*08b0*/  @P1 VIADD R12, R12, 0x1 ;  /* 0x000000010c0c1836 */ /* 0x000fcc0000000000 */
[----:B------:R-:W-:-:S04]  /*08c0*/  @!P3 IADD3 R12, PT, PT, -R12, RZ, RZ ;  /* 0x000000ff0c0cb210 */ /* 0x000fc80007ffe1ff */
[----:B------:R-:W-:-:S04]  /*08d0*/  SEL R19, R11, R12, !P0 ;  /* 0x0000000c0b137207 */ /* 0x000fc80004000000 */
[C---:B------:R-:W-:Y:S01]  /*08e0*/  IADD3 R21, PT, PT, -R19.reuse, RZ, RZ ;  /* 0x000000ff13157210 */ /* 0x040fe20007ffe1ff */
[----:B------:R-:W-:Y:S01]  /*08f0*/  IMAD.WIDE.U32 R12, R19, UR10, R16 ;  /* 0x0000000a130c7c25 */ /* 0x000fe2000f8e0010 */
[----:B------:R-:W-:-:S03]  /*0900*/  SHF.R.S32.HI R14, RZ, 0x1f, R19 ;  /* 0x0000001fff0e7819 */ /* 0x000fc60000011413 */
        /* <DEDUP_REMOVED lines=16> */
[----:B------:R-:W-:Y:S01]  /*0a10*/  ISETP.GE.AND P1, PT, R0, R9, PT ;  /* 0x000000090000720c */ /* 0x000fe20003f26270 */
[----:B--2---:R-:W-:Y:S02]  /*0a20*/  HADD2.F32 R23, -RZ, R18.H0_H0 ;  /* 0x20000012ff177230 */ /* 0x004fe40000004100 */
[----:B---3--:R-:W-:Y:S02]  /*0a30*/  HADD2.F32 R25, -RZ, R20.H0_H0 ;  /* 0x20000014ff197230 */ /* 0x008fe40000004100 */
[----:B----4-:R-:W-:Y:S02]  /*0a40*/  HADD2.F32 R14, -RZ, R14.H0_H0 ;  /* 0x2000000eff0e7230 */ /* 0x010fe40000004100 */
[----:B-----5:R-:W-:-:S03]  /*0a50*/  HADD2.F32 R22, -RZ, R16.H0_H0 ;  /* 0x20000010ff167230 */ /* 0x020fc60000004100 */
[----:B------:R-:W-:Y:S02]  /*0a60*/  FMUL.FTZ R16, R14, R23 ;  /* 0x000000170e107220 */ /* 0x000fe40000410000 */
[-C--:B------:R-:W-:Y:S01]  /*0a70*/  FMUL.FTZ R27, R22, R25.reuse ;  /* 0x00000019161b7220 */ /* 0x080fe20000410000 */
[----:B------:R-:W-:Y:S01]  /*0a80*/  FMUL.FTZ R25, R14, R25 ;  /* 0x000000190e197220 */ /* 0x000fe20000410000 */
[----:B------:R-:W-:-:S03]  /*0a90*/  FMUL.FTZ R22, R23, R22 ;  /* 0x0000001617167220 */ /* 0x000fc60000410000 */
[----:B------:R-:W-:Y:S02]  /*0aa0*/  F2FP.F16.F32.PACK_AB R16, R27, R16 ;  /* 0x000000101b10723e */ /* 0x000fe400000000ff */
[----:B------:R-:W-:-:S03]  /*0ab0*/  F2FP.F16.F32.PACK_AB R22, R25, R22 ;  /* 0x000000161916723e */ /* 0x000fc600000000ff */
[--C-:B------:R-:W-:Y:S02]  /*0ac0*/  HADD2.F32 R14, -RZ, R16.reuse.H0_H0 ;  /* 0x20000010ff0e7230 */ /* 0x100fe40000004100 */
[----:B------:R-:W-:Y:S02]  /*0ad0*/  HADD2.F32 R19, -RZ, R16.H1_H1 ;  /* 0x30000010ff137230 */ /* 0x000fe40000004100 */
[--C-:B------:R-:W-:Y:S02]  /*0ae0*/  HADD2.F32 R16, -RZ, R22.reuse.H0_H0 ;  /* 0x20000016ff107230 */ /* 0x100fe40000004100 */
[----:B------:R-:W-:Y:S02]  /*0af0*/  HADD2.F32 R21, -RZ, R22.H1_H1 ;  /* 0x30000016ff157230 */ /* 0x000fe40000004100 */
[----:B------:R-:W-:-:S03]  /*0b00*/  FADD.FTZ R14, R14, -R19 ;  /* 0x800000130e0e7221 */ /* 0x000fc60000010000 */
[----:B------:R-:W-:Y:S02]  /*0b10*/  FADD.FTZ R16, R16, R21 ;  /* 0x0000001510107221 */ /* 0x000fe40000010000 */
[----:B------:R-:W-:-:S03]  /*0b20*/  F2FP.F16.F32.PACK_AB R14, RZ, R14 ;  /* 0x0000000eff0e723e */ /* 0x000fc600000000ff */
[----:B------:R-:W-:Y:S02]  /*0b30*/  F2FP.F16.F32.PACK_AB R16, RZ, R16 ;  /* 0x00000010ff10723e */ /* 0x000fe400000000ff */
[----:B------:R0:W-:Y:S04]  /*0b40*/  STG.E.U16 desc[UR4][R12.64], R14 ;  /* 0x0000000e0c007986 */ /* 0x0001e8000c101504 */
[----:B------:R0:W-:Y:S01]  /*0b50*/  STG.E.U16 desc[UR4][R12.64+0x2], R16 ;  /* 0x000002100c007986 */ /* 0x0001e2000c101504 */
[----:B------:R-:W-:Y:S05]  /*0b60*/  @!P1 BRA `(.L_x_13) ;  /* 0xfffffffc001c9947 */ /* 0x000fea000383ffff */
[----:B------:R-:W-:Y:S05]  /*0b70*/  EXIT ;  /* 0x000000000000794d */ /* 0x000fea0003800000 */
.L_x_14:
        /* <DEDUP_REMOVED lines=16> */
.L_x_32:


//--------------------- .text._ZN4vllm23rotary_embedding_kernelIN3c104HalfELb1EEEvPKlPT_S6_PKS5_illliii --------------------------
	.section	.text._ZN4vllm23rotary_embedding_kernelIN3c104HalfELb1EEEvPKlPT_S6_PKS5_illliii,"ax",@progbits
	.align	128
        .global         _ZN4vllm23rotary_embedding_kernelIN3c104HalfELb1EEEvPKlPT_S6_PKS5_illliii
        .type           _ZN4vllm23rotary_embedding_kernelIN3c104HalfELb1EEEvPKlPT_S6_PKS5_illliii,@function
        .size           _ZN4vllm23rotary_embedding_kernelIN3c104HalfELb1EEEvPKlPT_S6_PKS5_illliii,(.L_x_33 - _ZN4vllm23rotary_embedding_kernelIN3c104HalfELb1EEEvPKlPT_S6_PKS5_illliii)
        .other          _ZN4vllm23rotary_embedding_kernelIN3c104HalfELb1EEEvPKlPT_S6_PKS5_illliii,@"STO_CUDA_ENTRY STV_DEFAULT"
_ZN4vllm23rotary_embedding_kernelIN3c104HalfELb1EEEvPKlPT_S6_PKS5_illliii:
.text._ZN4vllm23rotary_embedding_kernelIN3c104HalfELb1EEEvPKlPT_S6_PKS5_illliii:
        /* <DEDUP_REMOVED lines=31> */
[----:B------:R-:W-:Y:S01]  /*01f0*/  IMAD.MOV.U32 R24, RZ, RZ, R0 ;  /* 0x000000ffff187224 */ /* 0x000fe200078e0000 */
[----:B------:R-:W-:-:S06]  /*0200*/  LOP3.LUT R22, RZ, R19, RZ, 0x33, !PT ;  /* 0x00000013ff167212 */ /* 0x000fcc00078e33ff */
[----:B--2---:R-:W2:Y:S01]  /*0210*/  MUFU.RCP R10, R10 ;  /* 0x0000000a000a7308 */ /* 0x004ea20000001000 */
[----:B0-----:R-:W-:-:S04]  /*0220*/  IMAD.WIDE.U32 R6, R17, UR6, RZ ;  /* 0x0000000611067c25 */ /* 0x001fc8000f8e00ff */
[----:B------:R-:W-:Y:S01]  /*0230*/  IMAD R23, R17, UR7, R7 ;  /* 0x0000000711177c24 */ /* 0x000fe2000f8e0207 */
[----:B--2---:R-:W-:-:S04]  /*0240*/  IADD3 R8, PT, PT, R10, 0xffffffe, RZ ;  /* 0x0ffffffe0a087810 */ /* 0x004fc80007ffe0ff */
[----:B------:R0:W2:Y:S02]  /*0250*/  F2I.FTZ.U32.TRUNC.NTZ R9, R8 ;  /* 0x0000000800097305 */ /* 0x0000a4000021f000 */
[----:B0-----:R-:W-:Y:S02]  /*0260*/  HFMA2 R8, -RZ, RZ, 0, 0 ;  /* 0x00000000ff087431 */ /* 0x001fe400000001ff */
[----:B--2---:R-:W-:-:S04]  /*0270*/  IMAD.MOV R11, RZ, RZ, -R9 ;  /* 0x000000ffff0b7224 */ /* 0x004fc800078e0a09 */
[----:B------:R-:W-:-:S04]  /*0280*/  IMAD R11, R11, R16, RZ ;  /* 0x000000100b0b7224 */ /* 0x000fc800078e02ff */
[----:B-1----:R-:W-:-:S07]  /*0290*/  IMAD.HI.U32 R20, R9, R11, R8 ;  /* 0x0000000b09147227 */ /* 0x002fce00078e0008 */
.L_x_17:
[----:B0-----:R-:W-:Y:S02]  /*02a0*/  IABS R8, R19 ;  /* 0x0000001300087213 */ /* 0x001fe40000000000 */
[----:B------:R-:W-:Y:S02]  /*02b0*/  IABS R9, R24 ;  /* 0x0000001800097213 */ /* 0x000fe40000000000 */
[----:B------:R-:W-:-:S03]  /*02c0*/  IADD3 R10, PT, PT, RZ, -R8, RZ ;  /* 0x80000008ff0a7210 */ /* 0x000fc60007ffe0ff */
        /* <DEDUP_REMOVED lines=11> */
[----:B------:R-:W-:-:S04]  /*0380*/  @!P3 IADD3 R8, PT, PT, -R8, RZ, RZ ;  /* 0x000000ff0808b210 */ /* 0x000fc80007ffe1ff */
[----:B------:R-:W-:Y:S02]  /*0390*/  SEL R11, R22, R8, !P0 ;  /* 0x00000008160b7207 */ /* 0x000fe40004000000 */
[----:B------:R-:W-:Y:S02]  /*03a0*/  MOV R8, R6 ;  /* 0x0000000600087202 */ /* 0x000fe40000000f00 */
[--C-:B------:R-:W-:Y:S01]  /*03b0*/  SHF.R.S32.HI R10, RZ, 0x1f, R11.reuse ;  /* 0x0000001fff0a7819 */ /* 0x100fe2000001140b */
[----:B------:R-:W-:Y:S02]  /*03c0*/  IMAD.MOV R13, RZ, RZ, -R11 ;  /* 0x000000ffff0d7224 */ /* 0x000fe400078e0a0b */
[----:B------:R-:W-:-:S04]  /*03d0*/  IMAD.WIDE.U32 R8, R11, UR8, R8 ;  /* 0x000000080b087c25 */ /* 0x000fc8000f8e0008 */
[----:B------:R-:W-:Y:S02]  /*03e0*/  IMAD R10, R10, UR8, RZ ;  /* 0x000000080a0a7c24 */ /* 0x000fe4000f8e02ff */
[----:B------:R-:W-:Y:S02]  /*03f0*/  IMAD R13, R19, R13, R24 ;  /* 0x0000000d130d7224 */ /* 0x000fe400078e0218 */
[----:B------:R-:W-:-:S03]  /*0400*/  IMAD R12, R11, UR9, R10 ;  /* 0x000000090b0c7c24 */ /* 0x000fc6000f8e020a */
[----:B------:R-:W-:Y:S02]  /*0410*/  SHF.R.S32.HI R11, RZ, 0x1f, R13 ;  /* 0x0000001fff0b7819 */ /* 0x000fe4000001140d */
[----:B------:R-:W-:-:S04]  /*0420*/  IADD3 R10, P1, PT, R13, R8, RZ ;  /* 0x000000080d0a7210 */ /* 0x000fc80007f3e0ff */
[----:B------:R-:W-:Y:S02]  /*0430*/  IADD3.X R11, PT, PT, R11, R9, R12, P1, !PT ;  /* 0x000000090b0b7210 */ /* 0x000fe40000ffe40c */
[----:B------:R-:W-:-:S04]  /*0440*/  LEA R8, P1, R10, UR10, 0x1 ;  /* 0x0000000a0a087c11 */ /* 0x000fc8000f8208ff */
[----:B------:R-:W-:Y:S01]  /*0450*/  LEA.HI.X R9, R10, UR11, R11, 0x1, P1 ;  /* 0x0000000b0a097c11 */ /* 0x000fe200088f0c0b */
[----:B------:R-:W-:-:S04]  /*0460*/  IMAD.WIDE R10, R13, 0x2, R4 ;  /* 0x000000020d0a7825 */ /* 0x000fc800078e0204 */
[----:B------:R-:W-:Y:S01]  /*0470*/  IMAD.WIDE R12, R13, 0x2, R2 ;  /* 0x000000020d0c7825 */ /* 0x000fe200078e0202 */
[----:B------:R-:W2:Y:S03]  /*0480*/  LDG.E.U16 R26, desc[UR4][R8.64] ;  /* 0x00000004081a7981 */ /* 0x000ea6000c1e1500 */
[----:B------:R-:W-:Y:S01]  /*0490*/  IMAD.WIDE R14, R19, 0x2, R8 ;  /* 0x00000002130e7825 */ /* 0x000fe200078e0208 */
[----:B------:R-:W3:Y:S04]  /*04a0*/  LDG.E.U16.CONSTANT R10, desc[UR4][R10.64] ;  /* 0x000000040a0a7981 */ /* 0x000ee8000c1e9500 */
[----:B------:R-:W4:Y:S04]  /*04b0*/  LDG.E.U16.CONSTANT R12, desc[UR4][R12.64] ;  /* 0x000000040c0c7981 */ /* 0x000f28000c1e9500 */
[----:B------:R-:W5:Y:S01]  /*04c0*/  LDG.E.U16 R27, desc[UR4][R14.64] ;  /* 0x000000040e1b7981 */ /* 0x000f62000c1e1500 */
[----:B------:R-:W-:-:S05]  /*04d0*/  IMAD.IADD R24, R18, 0x1, R24 ;  /* 0x0000000112187824 */ /* 0x000fca00078e0218 */
[----:B------:R-:W-:Y:S01]  /*04e0*/  ISETP.GE.AND P1, PT, R24, R21, PT ;  /* 0x000000151800720c */ /* 0x000fe20003f26270 */
[----:B--2---:R-:W-:Y:S02]  /*04f0*/  HADD2.F32 R26, -RZ, R26.H0_H0 ;  /* 0x2000001aff1a7230 */ /* 0x004fe40000004100 */
[----:B---3--:R-:W-:Y:S02]  /*0500*/  HADD2.F32 R25, -RZ, R10.H0_H0 ;  /* 0x2000000aff197230 */ /* 0x008fe40000004100 */
[----:B----4-:R-:W-:Y:S02]  /*0510*/  HADD2.F32 R29, -RZ, R12.H0_H0 ;  /* 0x2000000cff1d7230 */ /* 0x010fe40000004100 */
[----:B-----5:R-:W-:Y:S02]  /*0520*/  HADD2.F32 R28, -RZ, R27.H0_H0 ;  /* 0x2000001bff1c7230 */ /* 0x020fe40000004100 */
[C---:B------:R-:W-:Y:S01]  /*0530*/  FMUL.FTZ R27, R26.reuse, R25 ;  /* 0x000000191a1b7220 */ /* 0x040fe20000410000 */
[----:B------:R-:W-:-:S02]  /*0540*/  FMUL.FTZ R10, R26, R29 ;  /* 0x0000001d1a0a7220 */ /* 0x000fc40000410000 */
[----:B------:R-:W-:Y:S01]  /*0550*/  FMUL.FTZ R26, R28, R29 ;  /* 0x0000001d1c1a7220 */ /* 0x000fe20000410000 */
[----:B------:R-:W-:-:S04]  /*0560*/  FMUL.FTZ R25, R25, R28 ;  /* 0x0000001c19197220 */ /* 0x000fc80000410000 */
        /* <DEDUP_REMOVED lines=13> */
.L_x_16:
[----:B------:R-:W-:Y:S05]  /*0640*/  BSYNC.RECONVERGENT B0 ;  /* 0x0000000000007941 */ /* 0x000fea0003800200 */
.L_x_15:
        /* <DEDUP_REMOVED lines=20> */
[----:B0-----:R-:W-:Y:S01]  /*0790*/  IMAD.MOV.U32 R10, RZ, RZ, RZ ;  /* 0x000000ffff0a7224 */ /* 0x001fe200078e00ff */
[----:B-1----:R-:W-:-:S05]  /*07a0*/  IADD3 R13, PT, PT, RZ, -R11, RZ ;  /* 0x8000000bff0d7210 */ /* 0x002fca0007ffe0ff */
[----:B------:R-:W-:-:S04]  /*07b0*/  IMAD R13, R13, R8, RZ ;  /* 0x000000080d0d7224 */ /* 0x000fc800078e02ff */
[----:B------:R-:W-:Y:S01]  /*07c0*/  IMAD.HI.U32 R10, R11, R13, R10 ;  /* 0x0000000d0b0a7227 */ /* 0x000fe200078e000a */
[----:B--234-:R-:W-:-:S07]  /*07d0*/  LOP3.LUT R11, RZ, R19, RZ, 0x33, !PT ;  /* 0x00000013ff0b7212 */ /* 0x01cfce00078e33ff */
.L_x_18:
[----:B0-----:R-:W-:Y:S02]  /*07e0*/  IABS R12, R19 ;  /* 0x00000013000c7213 */ /* 0x001fe40000000000 */
[----:B------:R-:W-:Y:S02]  /*07f0*/  IABS R13, R0 ;  /* 0x00000000000d7213 */ /* 0x000fe40000000000 */
[----:B------:R-:W-:Y:S02]  /*0800*/  IADD3 R14, PT, PT, RZ, -R12, RZ ;  /* 0x8000000cff0e7210 */ /* 0x000fe40007ffe0ff */
[----:B------:R-:W-:Y:S01]  /*0810*/  MOV R16, R6 ;  /* 0x0000000600107202 */ /* 0x000fe20000000f00 */
        /* <DEDUP_REMOVED lines=10> */
[----:B------:R-:W-:-:S04]  /*08c0*/  @!P3 IADD3 R12, PT, PT, -R12, RZ, RZ ;  /* 0x000000ff0c0cb210 */ /* 0x000fc80007ffe1ff */
[----:B------:R-:W-:-:S04]  /*08d0*/  SEL R15, R11, R12, !P0 ;  /* 0x0000000c0b0f7207 */ /* 0x000fc80004000000 */
[--C-:B------:R-:W-:Y:S01]  /*08e0*/  SHF.R.S32.HI R12, RZ, 0x1f, R15.reuse ;  /* 0x0000001fff0c7819 */ /* 0x100fe2000001140f */
[----:B------:R-:W-:-:S04]  /*08f0*/  IMAD.MOV R23, RZ, RZ, -R15 ;  /* 0x000000ffff177224 */ /* 0x000fc800078e0a0f */
[----:B------:R-:W-:Y:S02]  /*0900*/  IMAD R14, R12, UR10, RZ ;  /* 0x0000000a0c0e7c24 */ /* 0x000fe4000f8e02ff */
[----:B------:R-:W-:Y:S02]  /*0910*/  IMAD R23, R19, R23, R0 ;  /* 0x0000001713177224 */ /* 0x000fe400078e0200 */
[----:B------:R-:W-:-:S04]  /*0920*/  IMAD.WIDE.U32 R12, R15, UR10, R16 ;  /* 0x0000000a0f0c7c25 */ /* 0x000fc8000f8e0010 */
[----:B------:R-:W-:Y:S01]  /*0930*/  IMAD R16, R15, UR11, R14 ;  /* 0x0000000b0f107c24 */ /* 0x000fe2000f8e020e */
        /* <DEDUP_REMOVED lines=12> */
[----:B------:R-:W-:-:S04]  /*0a00*/  IADD3 R0, PT, PT, R0, UR6, RZ ;  /* 0x0000000600007c10 */ /* 0x000fc8000fffe0ff */
[----:B------:R-:W-:Y:S01]  /*0a10*/  ISETP.GE.AND P1, PT, R0, R9, PT ;  /* 0x000000090000720c */ /* 0x000fe20003f26270 */
[----:B--2---:R-:W-:Y:S02]  /*0a20*/  HADD2.F32 R16, -RZ, R16.H0_H0 ;  /* 0x20000010ff107230 */ /* 0x004fe40000004100 */
[----:B---3--:R-:W-:Y:S02]  /*0a30*/  HADD2.F32 R25, -RZ, R14.H0_H0 ;  /* 0x2000000eff197230 */ /* 0x008fe40000004100 */
[----:B----4-:R-:W-:Y:S02]  /*0a40*/  HADD2.F32 R27, -RZ, R22.H0_H0 ;  /* 0x20000016ff1b7230 */ /* 0x010fe40000004100 */
[----:B-----5:R-:W-:Y:S02]  /*0a50*/  HADD2.F32 R24, -RZ, R18.H0_H0 ;  /* 0x20000012ff187230 */ /* 0x020fe40000004100 */
[----:B------:R-:W-:-:S03]  /*0a60*/  FMUL.FTZ R18, R16, R25 ;  /* 0x0000001910127220 */ /* 0x000fc60000410000 */
        /* <DEDUP_REMOVED lines=17> */
.L_x_19:
        /* <DEDUP_REMOVED lines=16> */
.L_x_33:


//--------------------- .text._ZN4vllm23rotary_embedding_kernelIfLb0EEEvPKlPT_S4_PKS3_illliii --------------------------
	.section	.text._ZN4vllm23rotary_embedding_kernelIfLb0EEEvPKlPT_S4_PKS3_illliii,"ax",@progbits
	.align	128
        .global         _ZN4vllm23rotary_embedding_kernelIfLb0EEEvPKlPT_S4_PKS3_illliii
        .type           _ZN4vllm23rotary_embedding_kernelIfLb0EEEvPKlPT_S4_PKS3_illliii,@function
        .size           _ZN4vllm23rotary_embedding_kernelIfLb0EEEvPKlPT_S4_PKS3_illliii,(.L_x_34 - _ZN4vllm23rotary_embedding_kernelIfLb0EEEvPKlPT_S4_PKS3_illliii)
        .other          _ZN4vllm23rotary_embedding_kernelIfLb0EEEvPKlPT_S4_PKS3_illliii,@"STO_CUDA_ENTRY STV_DEFAULT"
_ZN4vllm23rotary_embedding_kernelIfLb0EEEvPKlPT_S4_PKS3_illliii:
.text._ZN4vllm23rotary_embedding_kernelIfLb0EEEvPKlPT_S4_PKS3_illliii:
        /* <DEDUP_REMOVED lines=42> */
.L_x_22:
        /* <DEDUP_REMOVED lines=31> */
[----:B------:R-:W2:Y:S04]  /*0490*/  LDG.E.CONSTANT R10, desc[UR4][R10.64] ;  /* 0x000000040a0a7981 */ /* 0x000ea8000c1e9900 */
[----:B------:R-:W2:Y:S04]  /*04a0*/  LDG.E R25, desc[UR4][R8.64+0x4] ;  /* 0x0000040408197981 */ /* 0x000ea8000c1e1900 */
[----:B------:R-:W3:Y:S04]  /*04b0*/  LDG.E.CONSTANT R12, desc[UR4][R12.64] ;  /* 0x000000040c0c7981 */ /* 0x000ee8000c1e9900 */
[----:B------:R-:W4:Y:S01]  /*04c0*/  LDG.E R23, desc[UR4][R8.64] ;  /* 0x0000000408177981 */ /* 0x000f22000c1e1900 */
[----:B------:R-:W-:-:S04]  /*04d0*/  IADD3 R22, PT, PT, R16, R22, RZ ;  /* 0x0000001610167210 */ /* 0x000fc80007ffe0ff */
[----:B------:R-:W-:Y:S01]  /*04e0*/  ISETP.GE.AND P1, PT, R22, R19, PT ;  /* 0x000000131600720c */ /* 0x000fe20003f26270 */
[-C--:B--2---:R-:W-:Y:S01]  /*04f0*/  FMUL.FTZ R27, R10, R25.reuse ;  /* 0x000000190a1b7220 */ /* 0x084fe20000410000 */
[----:B---3--:R-:W-:-:S03]  /*0500*/  FMUL.FTZ R25, R12, R25 ;  /* 0x000000190c197220 */ /* 0x008fc60000410000 */
[-C--:B----4-:R-:W-:Y:S01]  /*0510*/  FFMA.FTZ R27, R12, R23.reuse, -R27 ;  /* 0x000000170c1b7223 */ /* 0x090fe2000001081b */
[----:B------:R-:W-:-:S04]  /*0520*/  FFMA.FTZ R25, R10, R23, R25 ;  /* 0x000000170a197223 */ /* 0x000fc80000010019 */
[----:B------:R0:W-:Y:S04]  /*0530*/  STG.E desc[UR4][R8.64], R27 ;  /* 0x0000001b08007986 */ /* 0x0001e8000c101904 */
[----:B------:R0:W-:Y:S01]  /*0540*/  STG.E desc[UR4][R8.64+0x4], R25 ;  /* 0x0000041908007986 */ /* 0x0001e2000c101904 */
[----:B------:R-:W-:Y:S05]  /*0550*/  @!P1 BRA `(.L_x_22) ;  /* 0xfffffffc00509947 */ /* 0x000fea000383ffff */
.L_x_21:
[----:B------:R-:W-:Y:S05]  /*0560*/  BSYNC.RECONVERGENT B0 ;  /* 0x0000000000007941 */ /* 0x000fea0003800200 */
.L_x_20:
        /* <DEDUP_REMOVED lines=25> */
.L_x_23:
        /* <DEDUP_REMOVED lines=8> */
[----:B------:R-:W-:Y:S01]  /*0780*/  @!P2 IMAD.IADD R13, R13, 0x1, -R14 ;  /* 0x000000010d0da824 */ /* 0x000fe200078e0a0e */
[----:B------:R-:W-:-:S04]  /*0790*/  @!P2 IADD3 R12, PT, PT, R12, 0x1, RZ ;  /* 0x000000010c0ca810 */ /* 0x000fc80007ffe0ff */
        /* <DEDUP_REMOVED lines=20> */
[----:B------:R-:W2:Y:S04]  /*08e0*/  LDG.E.CONSTANT R20, desc[UR4][R20.64] ;  /* 0x0000000414147981 */ /* 0x000ea8000c1e9900 */
[----:B------:R-:W2:Y:S04]  /*08f0*/  LDG.E R25, desc[UR4][R12.64+0x4] ;  /* 0x000004040c197981 */ /* 0x000ea8000c1e1900 */
[----:B------:R-:W3:Y:S04]  /*0900*/  LDG.E.CONSTANT R18, desc[UR4][R18.64] ;  /* 0x0000000412127981 */ /* 0x000ee8000c1e9900 */
[----:B------:R-:W4:Y:S01]  /*0910*/  LDG.E R23, desc[UR4][R12.64] ;  /* 0x000000040c177981 */ /* 0x000f22000c1e1900 */
[----:B------:R-:W-:-:S04]  /*0920*/  IADD3 R0, PT, PT, R0, UR6, RZ ;  /* 0x0000000600007c10 */ /* 0x000fc8000fffe0ff */
        /* <DEDUP_REMOVED lines=8> */
[----:B------:R-:W-:Y:S05]  /*09b0*/  EXIT ;  /* 0x000000000000794d */ /* 0x000fea0003800000 */
.L_x_24:
        /* <DEDUP_REMOVED lines=12> */
.L_x_34:


//--------------------- .text._ZN4vllm23rotary_embedding_kernelIfLb1EEEvPKlPT_S4_PKS3_illliii --------------------------
	.section	.text._ZN4vllm23rotary_embedding_kernelIfLb1EEEvPKlPT_S4_PKS3_illliii,"ax",@progbits
	.align	128
        .global         _ZN4vllm23rotary_embedding_kernelIfLb1EEEvPKlPT_S4_PKS3_illliii
        .type           _ZN4vllm23rotary_embedding_kernelIfLb1EEEvPKlPT_S4_PKS3_illliii,@function
        .size           _ZN4vllm23rotary_embedding_kernelIfLb1EEEvPKlPT_S4_PKS3_illliii,(.L_x_35 - _ZN4vllm23rotary_embedding_kernelIfLb1EEEvPKlPT_S4_PKS3_illliii)
        .other          _ZN4vllm23rotary_embedding_kernelIfLb1EEEvPKlPT_S4_PKS3_illliii,@"STO_CUDA_ENTRY STV_DEFAULT"
_ZN4vllm23rotary_embedding_kernelIfLb1EEEvPKlPT_S4_PKS3_illliii:
.text._ZN4vllm23rotary_embedding_kernelIfLb1EEEvPKlPT_S4_PKS3_illliii:
        /* <DEDUP_REMOVED lines=42> */
.L_x_27:
        /* <DEDUP_REMOVED lines=11> */
[----:B------:R-:W-:Y:S01]  /*0350*/  ISETP.GE.AND P3, PT, R11, RZ, PT ;  /* 0x000000ff0b00720c */ /* 0x000fe20003f66270 */
[----:B------:R-:W-:-:S06]  /*0360*/  IMAD.MOV.U32 R11, RZ, RZ, R23 ;  /* 0x000000ffff0b7224 */ /* 0x000fcc00078e0017 */
[----:B------:R-:W-:-:S06]  /*0370*/  @P1 VIADD R10, R10, 0x1 ;  /* 0x000000010a0a1836 */ /* 0x000fcc0000000000 */
        /* <DEDUP_REMOVED lines=16> */
[----:B------:R-:W2:Y:S03]  /*0480*/  LDG.E R25, desc[UR4][R10.64] ;  /* 0x000000040a197981 */ /* 0x000ea6000c1e1900 */
[----:B------:R-:W-:Y:S01]  /*0490*/  IMAD.WIDE R16, R17, 0x4, R2 ;  /* 0x0000000411107825 */ /* 0x000fe200078e0202 */
[----:B------:R-:W3:Y:S04]  /*04a0*/  LDG.E.CONSTANT R12, desc[UR4][R12.64] ;  /* 0x000000040c0c7981 */ /* 0x000ee8000c1e9900 */
[----:B------:R-:W3:Y:S04]  /*04b0*/  LDG.E R27, desc[UR4][R14.64] ;  /* 0x000000040e1b7981 */ /* 0x000ee8000c1e1900 */
[----:B------:R-:W4:Y:S01]  /*04c0*/  LDG.E.CONSTANT R16, desc[UR4][R16.64] ;  /* 0x0000000410107981 */ /* 0x000f22000c1e9900 */
[----:B------:R-:W-:-:S04]  /*04d0*/  IADD3 R22, PT, PT, R18, R22, RZ ;  /* 0x0000001612167210 */ /* 0x000fc80007ffe0ff */
[----:B------:R-:W-:Y:S01]  /*04e0*/  ISETP.GE.AND P1, PT, R22, R21, PT ;  /* 0x000000151600720c */ /* 0x000fe20003f26270 */
[-C--:B---3--:R-:W-:Y:S01]  /*04f0*/  FMUL.FTZ R29, R12, R27.reuse ;  /* 0x0000001b0c1d7220 */ /* 0x088fe20000410000 */
[----:B----4-:R-:W-:-:S03]  /*0500*/  FMUL.FTZ R27, R16, R27 ;  /* 0x0000001b101b7220 */ /* 0x010fc60000410000 */
[-C--:B--2---:R-:W-:Y:S01]  /*0510*/  FFMA.FTZ R29, R16, R25.reuse, -R29 ;  /* 0x00000019101d7223 */ /* 0x084fe2000001081d */
[----:B------:R-:W-:-:S04]  /*0520*/  FFMA.FTZ R27, R12, R25, R27 ;  /* 0x000000190c1b7223 */ /* 0x000fc8000001001b */
[----:B------:R0:W-:Y:S04]  /*0530*/  STG.E desc[UR4][R10.64], R29 ;  /* 0x0000001d0a007986 */ /* 0x0001e8000c101904 */
[----:B------:R0:W-:Y:S01]  /*0540*/  STG.E desc[UR4][R14.64], R27 ;  /* 0x0000001b0e007986 */ /* 0x0001e2000c101904 */
[----:B------:R-:W-:Y:S05]  /*0550*/  @!P1 BRA `(.L_x_27) ;  /* 0xfffffffc00509947 */ /* 0x000fea000383ffff */
.L_x_26:
[----:B------:R-:W-:Y:S05]  /*0560*/  BSYNC.RECONVERGENT B0 ;  /* 0x0000000000007941 */ /* 0x000fea0003800200 */
.L_x_25:
        /* <DEDUP_REMOVED lines=8> */
[-C--:B------:R-:W-:Y:S01]  /*05f0*/  IABS R6, R7.reuse ;  /* 0x0000000700067213 */ /* 0x080fe20000000000 */
[----:B------:R-:W1:Y:S01]  /*0600*/  LDCU.64 UR8, c[0x0][0x3b0] ;  /* 0x00007600ff0877ac */ /* 0x000e620008000a00 */
[----:B------:R-:W-:Y:S02]  /*0610*/  ISETP.NE.AND P0, PT, R7, RZ, PT ;  /* 0x000000ff0700720c */ /* 0x000fe40003f05270 */
[----:B------:R-:W2:Y:S01]  /*0620*/  I2F.RP R8, R6 ;  /* 0x0000000600087306 */ /* 0x000ea20000209400 */
[----:B------:R-:W-:Y:S01]  /*0630*/  LOP3.LUT R18, RZ, R7, RZ, 0x33, !PT ;  /* 0x00000007ff127212 */ /* 0x000fe200078e33ff */
[----:B------:R-:W3:Y:S01]  /*0640*/  LDCU UR6, c[0x0][0x360] ;  /* 0x00006c00ff0677ac */ /* 0x000ee20008000800 */
[----:B------:R-:W4:Y:S01]  /*0650*/  LDCU.64 UR10, c[0x0][0x3b8] ;  /* 0x00007700ff0a77ac */ /* 0x000f220008000a00 */
[----:B------:R-:W0:Y:S04]  /*0660*/  LDCU.64 UR12, c[0x0][0x390] ;  /* 0x00007200ff0c77ac */ /* 0x000e280008000a00 */
[----:B--2---:R-:W0:Y:S02]  /*0670*/  MUFU.RCP R8, R8 ;  /* 0x0000000800087308 */ /* 0x004e240000001000 */
[----:B0-----:R-:W-:-:S02]  /*0680*/  VIADD R10, R8, 0xffffffe ;  /* 0x0ffffffe080a7836 */ /* 0x001fc40000000000 */
[----:B-1----:R-:W-:-:S04]  /*0690*/  IMAD.WIDE.U32 R8, R19, UR8, RZ ;  /* 0x0000000813087c25 */ /* 0x002fc8000f8e00ff */
[----:B------:R0:W1:Y:S01]  /*06a0*/  F2I.FTZ.U32.TRUNC.NTZ R11, R10 ;  /* 0x0000000a000b7305 */ /* 0x000062000021f000 */
[----:B------:R-:W-:Y:S02]  /*06b0*/  IMAD R19, R19, UR9, R9 ;  /* 0x0000000913137c24 */ /* 0x000fe4000f8e0209 */
[----:B0-----:R-:W-:Y:S01]  /*06c0*/  IMAD.MOV.U32 R10, RZ, RZ, RZ ;  /* 0x000000ffff0a7224 */ /* 0x001fe200078e00ff */
[----:B-1----:R-:W-:-:S05]  /*06d0*/  IADD3 R13, PT, PT, RZ, -R11, RZ ;  /* 0x8000000bff0d7210 */ /* 0x002fca0007ffe0ff */
[----:B------:R-:W-:-:S04]  /*06e0*/  IMAD R13, R13, R6, RZ ;  /* 0x000000060d0d7224 */ /* 0x000fc800078e02ff */
[----:B---34-:R-:W-:-:S07]  /*06f0*/  IMAD.HI.U32 R16, R11, R13, R10 ;  /* 0x0000000d0b107227 */ /* 0x018fce00078e000a */
.L_x_28:
        /* <DEDUP_REMOVED lines=35> */
[----:B------:R-:W-:-:S04]  /*0930*/  IADD3 R0, PT, PT, R0, UR6, RZ ;  /* 0x0000000600007c10 */ /* 0x000fc8000fffe0ff */
        /* <DEDUP_REMOVED lines=8> */
[----:B------:R-:W-:Y:S05]  /*09c0*/  EXIT ;  /* 0x000000000000794d */ /* 0x000fea0003800000 */
.L_x_29:
        /* <DEDUP_REMOVED lines=11> */
.L_x_35:


//--------------------- .nv.shared.reserved.0     --------------------------
	.section	.nv.shared.reserved.0,"aw",@nobits
	.weak		__nv_reservedSMEM_offset_0_alias
	.size		__nv_reservedSMEM_offset_0_alias, 0, 64
	.other		__nv_reservedSMEM_offset_0_alias,@"STO_CUDA_RESERVED_SHARED STV_DEFAULT"
__nv_reservedSMEM_offset_0_alias:
	.zero		0
	.zero		64


//--------------------- .nv.global                --------------------------
	.section	.nv.global,"aw",@nobits
.nv.global:
	.type		_ZN54_INTERNAL_00d936ef_23_pos_encoding_kernels_cu_19a63b674cuda3std3__48in_placeE,@object
	.size		_ZN54_INTERNAL_00d936ef_23_pos_encoding_kernels_cu_19a63b674cuda3std3__48in_placeE,(_ZN54_INTERNAL_00d936ef_23_pos_encoding_kernels_cu_19a63b674cuda3std6ranges3__45__cpo8distanceE - _ZN54_INTERNAL_00d936ef_23_pos_encoding_kernels_cu_19a63b674cuda3std3__48in_placeE)
_ZN54_INTERNAL_00d936ef_23_pos_encoding_kernels_cu_19a63b674cuda3std3__48in_placeE:
	.zero		1
	.type		_ZN54_INTERNAL_00d936ef_23_pos_encoding_kernels_cu_19a63b674cuda3std6ranges3__45__cpo8distanceE,@object
	.size		_ZN54_INTERNAL_00d936ef_23_pos_encoding_kernels_cu_19a63b674cuda3std6ranges3__45__cpo8distanceE,(_ZN54_INTERNAL_00d936ef_23_pos_encoding_kernels_cu_19a63b674cuda3std3__45__cpo6cbeginE - _ZN54_INTERNAL_00d936ef_23_pos_encoding_kernels_cu_19a63b674cuda3std6ranges3__45__cpo8distanceE)
_ZN54_INTERNAL_00d936ef_23_pos_encoding_kernels_cu_19a63b674cuda3std6ranges3__45__cpo8distanceE:
	.zero		1
	.type		_ZN54_INTERNAL_00d936ef_23_pos_encoding_kernels_cu_19a63b674cuda3std3__45__cpo6cbeginE,@object
	.size		_ZN54_INTERNAL_00d936ef_23_pos_encoding_kernels_cu_19a63b674cuda3std3__45__cpo6cbeginE,(_ZN54_INTERNAL_00d936ef_23_pos_encoding_kernels_cu_19a63b674cuda3std6ranges3__45__cpo7advanceE - _ZN54_INTERNAL_00d936ef_23_pos_encoding_kernels_cu_19a63b674cuda3std3__45__cpo6cbeginE)
_ZN54_INTERNAL_00d936ef_23_pos_encoding_kernels_cu_19a63b674cuda3std3__45__cpo6cbeginE:
	.zero		1
	.type		_ZN54_INTERNAL_00d936ef_23_pos_encoding_kernels_cu_19a63b674cuda3std6ranges3__45__cpo7advanceE,@object
	.size		_ZN54_INTERNAL_00d936ef_23_pos_encoding_kernels_cu_19a63b674cuda3std6ranges3__45__cpo7advanceE,(_ZN54_INTERNAL_00d936ef_23_pos_encoding_kernels_cu_19a63b674cuda3std3__45__cpo7crbeginE - _ZN54_INTERNAL_00d936ef_23_pos_encoding_kernels_cu_19a63b674cuda3std6ranges3__45__cpo7advanceE)
_ZN54_INTERNAL_00d936ef_23_pos_encoding_kernels_cu_19a63b674cuda3std6ranges3__45__cpo7advanceE:
	.zero		1
	.type		_ZN54_INTERNAL_00d936ef_23_pos_encoding_kernels_cu_19a63b674cuda3std3__45__cpo7crbeginE,@object
	.size		_ZN54_INTERNAL_00d936ef_23_pos_encoding_kernels_cu_19a63b674cuda3std3__45__cpo7crbeginE,(_ZN54_INTERNAL_00d936ef_23_pos_encoding_kernels_cu_19a63b674cuda3std6ranges3__45__cpo4dataE - _ZN54_INTERNAL_00d936ef_23_pos_encoding_kernels_cu_19a63b674cuda3std3__45__cpo7crbeginE)
_ZN54_INTERNAL_00d936ef_23_pos_encoding_kernels_cu_19a63b674cuda3std3__45__cpo7crbeginE:
	.zero		1
	.type		_ZN54_INTERNAL_00d936ef_23_pos_encoding_kernels_cu_19a63b674cuda3std6ranges3__45__cpo4dataE,@object
	.size		_ZN54_INTERNAL_00d936ef_23_pos_encoding_kernels_cu_19a63b674cuda3std6ranges3__45__cpo4dataE,(_ZN54_INTERNAL_00d936ef_23_pos_encoding_kernels_cu_19a63b674cuda3std6ranges3__45__cpo5beginE - _ZN54_INTERNAL_00d936ef_23_pos_encoding_kernels_cu_19a63b674cuda3std6ranges3__45__cpo4dataE)
_ZN54_INTERNAL_00d936ef_23_pos_encoding_kernels_cu_19a63b674cuda3std6ranges3__45__cpo4dataE:
	.zero		1
	.type		_ZN54_INTERNAL_00d936ef_23_pos_encoding_kernels_cu_19a63b674cuda3std6ranges3__45__cpo5beginE,@object
	.size		_ZN54_INTERNAL_00d936ef_23_pos_encoding_kernels_cu_19a63b674cuda3std6ranges3__45__cpo5beginE,(_ZN54_INTERNAL_00d936ef_23_pos_encoding_kernels_cu_19a63b674cuda3std3__456_GLOBAL__N__00d936ef_23_pos_encoding_kernels_cu_19a63b676ignoreE - _ZN54_INTERNAL_00d936ef_23_pos_encoding_kernels_cu_19a63b674cuda3std6ranges3__45__cpo5beginE)
_ZN54_INTERNAL_00d936ef_23_pos_encoding_kernels_cu_19a63b674cuda3std6ranges3__45__cpo5beginE:
	.zero		1
	.type		_ZN54_INTERNAL_00d936ef_23_pos_encoding_kernels_cu_19a63b674cuda3std3__456_GLOBAL__N__00d936ef_23_pos_encoding_kernels_cu_19a63b676ignoreE,@object
	.size		_ZN54_INTERNAL_00d936ef_23_pos_encoding_kernels_cu_19a63b674cuda3std3__456_GLOBAL__N__00d936ef_23_pos_encoding_kernels_cu_19a63b676ignoreE,(_ZN54_INTERNAL_00d936ef_23_pos_encoding_kernels_cu_19a63b674cuda3std6ranges3__45__cpo4sizeE - _ZN54_INTERNAL_00d936ef_23_pos_encoding_kernels_cu_19a63b674cuda3std3__456_GLOBAL__N__00d936ef_23_pos_encoding_kernels_cu_19a63b676ignoreE)
_ZN54_INTERNAL_00d936ef_23_pos_encoding_kernels_cu_19a63b674cuda3std3__456_GLOBAL__N__00d936ef_23_pos_encoding_kernels_cu_19a63b676ignoreE:
	.zero		1
	.type		_ZN54_INTERNAL_00d936ef_23_pos_encoding_kernels_cu_19a63b674cuda3std6ranges3__45__cpo4sizeE,@object
	.size		_ZN54_INTERNAL_00d936ef_23_pos_encoding_kernels_cu_19a63b674cuda3std6ranges3__45__cpo4sizeE,(_ZN54_INTERNAL_00d936ef_23_pos_encoding_kernels_cu_19a63b674cuda3std3__45__cpo5beginE - _ZN54_INTERNAL_00d936ef_23_pos_encoding_kernels_cu_19a63b674cuda3std6ranges3__45__cpo4sizeE)
_ZN54_INTERNAL_00d936ef_23_pos_encoding_kernels_cu_19a63b674cuda3std6ranges3__45__cpo4sizeE:
	.zero		1
	.type		_ZN54_INTERNAL_00d936ef_23_pos_encoding_kernels_cu_19a63b674cuda3std3__45__cpo5beginE,@object
	.size		_ZN54_INTERNAL_00d936ef_23_pos_encoding_kernels_cu_19a63b674cuda3std3__45__cpo5beginE,(_ZN54_INTERNAL_00d936ef_23_pos_encoding_kernels_cu_19a63b674cuda3std6ranges3__45__cpo6cbeginE - _ZN54_INTERNAL_00d936ef_23_pos_encoding_kernels_cu_19a63b674cuda3std3__45__cpo5beginE)
_ZN54_INTERNAL_00d936ef_23_pos_encoding_kernels_cu_19a63b674cuda3std3__45__cpo5beginE:
	.zero		1
	.type		_ZN54_INTERNAL_00d936ef_23_pos_encoding_kernels_cu_19a63b674cuda3std6ranges3__45__cpo6cbeginE,@object
	.size		_ZN54_INTERNAL_00d936ef_23_pos_encoding_kernels_cu_19a63b674cuda3std6ranges3__45__cpo6cbeginE,(_ZN54_INTERNAL_00d936ef_23_pos_encoding_kernels_cu_19a63b674cuda3std3__45__cpo6rbeginE - _ZN54_INTERNAL_00d936ef_23_pos_encoding_kernels_cu_19a63b674cuda3std6ranges3__45__cpo6cbeginE)
_ZN54_INTERNAL_00d936ef_23_pos_encoding_kernels_cu_19a63b674cuda3std6ranges3__45__cpo6cbeginE:
	.zero		1
	.type		_ZN54_INTERNAL_00d936ef_23_pos_encoding_kernels_cu_19a63b674cuda3std3__45__cpo6rbeginE,@object
	.size		_ZN54_INTERNAL_00d936ef_23_pos_encoding_kernels_cu_19a63b674cuda3std3__45__cpo6rbeginE,(_ZN54_INTERNAL_00d936ef_23_pos_encoding_kernels_cu_19a63b674cuda3std6ranges3__45__cpo4nextE - _ZN54_INTERNAL_00d936ef_23_pos_encoding_kernels_cu_19a63b674cuda3std3__45__cpo6rbeginE)
_ZN54_INTERNAL_00d936ef_23_pos_encoding_kernels_cu_19a63b674cuda3std3__45__cpo6rbeginE:
	.zero		1
	.type		_ZN54_INTERNAL_00d936ef_23_pos_encoding_kernels_cu_19a63b674cuda3std6ranges3__45__cpo4nextE,@object
	.size		_ZN54_INTERNAL_00d936ef_23_pos_encoding_kernels_cu_19a63b674cuda3std6ranges3__45__cpo4nextE,(_ZN54_INTERNAL_00d936ef_23_pos_encoding_kernels_cu_19a63b674cuda3std6ranges3__45__cpo4swapE - _ZN54_INTERNAL_00d936ef_23_pos_encoding_kernels_cu_19a63b674cuda3std6ranges3__45__cpo4nextE)
_ZN54_INTERNAL_00d936ef_23_pos_encoding_kernels_cu_19a63b674cuda3std6ranges3__45__cpo4nextE:
	.zero		1
	.type		_ZN54_INTERNAL_00d936ef_23_pos_encoding_kernels_cu_19a63b674cuda3std6ranges3__45__cpo4swapE,@object
	.size		_ZN54_INTERNAL_00d936ef_23_pos_encoding_kernels_cu_19a63b674cuda3std6ranges3__45__cpo4swapE,(_ZN54_INTERNAL_00d936ef_23_pos_encoding_kernels_cu_19a63b674cuda3std3__420unreachable_sentinelE - _ZN54_INTERNAL_00d936ef_23_pos_encoding_kernels_cu_19a63b674cuda3std6ranges3__45__cpo4swapE)
_ZN54_INTERNAL_00d936ef_23_pos_encoding_kernels_cu_19a63b674cuda3std6ranges3__45__cpo4swapE:
	.zero		1
	.type		_ZN54_INTERNAL_00d936ef_23_pos_encoding_kernels_cu_19a63b674cuda3std3__420unreachable_sentinelE,@object
	.size		_ZN54_INTERNAL_00d936ef_23_pos_encoding_kernels_cu_19a63b674cuda3std3__420unreachable_sentinelE,(_ZN54_INTERNAL_00d936ef_23_pos_encoding_kernels_cu_19a63b676thrust24THRUST_300001_SM_1030_NS6system6detail10sequential3seqE - _ZN54_INTERNAL_00d936ef_23_pos_encoding_kernels_cu_19a63b674cuda3std3__420unreachable_sentinelE)
_ZN54_INTERNAL_00d936ef_23_pos_encoding_kernels_cu_19a63b674cuda3std3__420unreachable_sentinelE:
	.zero		1
	.type		_ZN54_INTERNAL_00d936ef_23_pos_encoding_kernels_cu_19a63b676thrust24THRUST_300001_SM_1030_NS6system6detail10sequential3seqE,@object
	.size		_ZN54_INTERNAL_00d936ef_23_pos_encoding_kernels_cu_19a63b676thrust24THRUST_300001_SM_1030_NS6system6detail10sequential3seqE,(_ZN54_INTERNAL_00d936ef_23_pos_encoding_kernels_cu_19a63b674cuda3std3__45__cpo4cendE - _ZN54_INTERNAL_00d936ef_23_pos_encoding_kernels_cu_19a63b676thrust24THRUST_300001_SM_1030_NS6system6detail10sequential3seqE)
_ZN54_INTERNAL_00d936ef_23_pos_encoding_kernels_cu_19a63b676thrust24THRUST_300001_SM_1030_NS6system6detail10sequential3seqE:
	.zero		1
	.type		_ZN54_INTERNAL_00d936ef_23_pos_encoding_kernels_cu_19a63b674cuda3std3__45__cpo4cendE,@object
	.size		_ZN54_INTERNAL_00d936ef_23_pos_encoding_kernels_cu_19a63b674cuda3std3__45__cpo4cendE,(_ZN54_INTERNAL_00d936ef_23_pos_encoding_kernels_cu_19a63b674cuda3std6ranges3__45__cpo9iter_swapE - _ZN54_INTERNAL_00d936ef_23_pos_encoding_kernels_cu_19a63b674cuda3std3__45__cpo4cendE)
_ZN54_INTERNAL_00d936ef_23_pos_encoding_kernels_cu_19a63b674cuda3std3__45__cpo4cendE:
	.zero		1
	.type		_ZN54_INTERNAL_00d936ef_23_pos_encoding_kernels_cu_19a63b674cuda3std6ranges3__45__cpo9iter_swapE,@object
	.size		_ZN54_INTERNAL_00d936ef_23_pos_encoding_kernels_cu_19a63b674cuda3std6ranges3__45__cpo9iter_swapE,(_ZN54_INTERNAL_00d936ef_23_pos_encoding_kernels_cu_19a63b674cuda3std3__45__cpo5crendE - _ZN54_INTERNAL_00d936ef_23_pos_encoding_kernels_cu_19a63b674cuda3std6ranges3__45__cpo9iter_swapE)
_ZN54_INTERNAL_00d936ef_23_pos_encoding_kernels_cu_19a63b674cuda3std6ranges3__45__cpo9iter_swapE:
	.zero		1
	.type		_ZN54_INTERNAL_00d936ef_23_pos_encoding_kernels_cu_19a63b674cuda3std3__45__cpo5crendE,@object
	.size		_ZN54_INTERNAL_00d936ef_23_pos_encoding_kernels_cu_19a63b674cuda3std3__45__cpo5crendE,(_ZN54_INTERNAL_00d936ef_23_pos_encoding_kernels_cu_19a63b674cuda3std6ranges3__45__cpo5cdataE - _ZN54_INTERNAL_00d936ef_23_pos_encoding_kernels_cu_19a63b674cuda3std3__45__cpo5crendE)
_ZN54_INTERNAL_00d936ef_23_pos_encoding_kernels_cu_19a63b674cuda3std3__45__cpo5crendE:
	.zero		1
	.type		_ZN54_INTERNAL_00d936ef_23_pos_encoding_kernels_cu_19a63b674cuda3std6ranges3__45__cpo5cdataE,@object
	.size		_ZN54_INTERNAL_00d936ef_23_pos_encoding_kernels_cu_19a63b674cuda3std6ranges3__45__cpo5cdataE,(_ZN54_INTERNAL_00d936ef_23_pos_encoding_kernels_cu_19a63b674cuda3std6ranges3__45__cpo3endE - _ZN54_INTERNAL_00d936ef_23_pos_encoding_kernels_cu_19a63b674cuda3std6ranges3__45__cpo5cdataE)
_ZN54_INTERNAL_00d936ef_23_pos_encoding_kernels_cu_19a63b674cuda3std6ranges3__45__cpo5cdataE:
	.zero		1
	.type		_ZN54_INTERNAL_00d936ef_23_pos_encoding_kernels_cu_19a63b674cuda3std6ranges3__45__cpo3endE,@object
	.size		_ZN54_INTERNAL_00d936ef_23_pos_encoding_kernels_cu_19a63b674cuda3std6ranges3__45__cpo3endE,(_ZN54_INTERNAL_00d936ef_23_pos_encoding_kernels_cu_19a63b674cuda3std3__419piecewise_constructE - _ZN54_INTERNAL_00d936ef_23_pos_encoding_kernels_cu_19a63b674cuda3std6ranges3__45__cpo3endE)
_ZN54_INTERNAL_00d936ef_23_pos_encoding_kernels_cu_19a63b674cuda3std6ranges3__45__cpo3endE:
	.zero		1
	.type		_ZN54_INTERNAL_00d936ef_23_pos_encoding_kernels_cu_19a63b674cuda3std3__419piecewise_constructE,@object
	.size		_ZN54_INTERNAL_00d936ef_23_pos_encoding_kernels_cu_19a63b674cuda3std3__419piecewise_constructE,(_ZN54_INTERNAL_00d936ef_23_pos_encoding_kernels_cu_19a63b674cuda3std6ranges3__45__cpo5ssizeE - _ZN54_INTERNAL_00d936ef_23_pos_encoding_kernels_cu_19a63b674cuda3std3__419piecewise_constructE)
_ZN54_INTERNAL_00d936ef_23_pos_encoding_kernels_cu_19a63b674cuda3std3__419piecewise_constructE:
	.zero		1
	.type		_ZN54_INTERNAL_00d936ef_23_pos_encoding_kernels_cu_19a63b674cuda3std6ranges3__45__cpo5ssizeE,@object
	.size		_ZN54_INTERNAL_00d936ef_23_pos_encoding_kernels_cu_19a63b674cuda3std6ranges3__45__cpo5ssizeE,(_ZN54_INTERNAL_00d936ef_23_pos_encoding_kernels_cu_19a63b674cuda3std3__45__cpo3endE - _ZN54_INTERNAL_00d936ef_23_pos_encoding_kernels_cu_19a63b674cuda3std6ranges3__45__cpo5ssizeE)
_ZN54_INTERNAL_00d936ef_23_pos_encoding_kernels_cu_19a63b674cuda3std6ranges3__45__cpo5ssizeE:
	.zero		1
	.type		_ZN54_INTERNAL_00d936ef_23_pos_encoding_kernels_cu_19a63b674cuda3std3__45__cpo3endE,@object
	.size		_ZN54_INTERNAL_00d936ef_23_pos_encoding_kernels_cu_19a63b674cuda3std3__45__cpo3endE,(_ZN54_INTERNAL_00d936ef_23_pos_encoding_kernels_cu_19a63b674cuda3std6ranges3__45__cpo4cendE - _ZN54_INTERNAL_00d936ef_23_pos_encoding_kernels_cu_19a63b674cuda3std3__45__cpo3endE)
_ZN54_INTERNAL_00d936ef_23_pos_encoding_kernels_cu_19a63b674cuda3std3__45__cpo3endE:
	.zero		1
	.type		_ZN54_INTERNAL_00d936ef_23_pos_encoding_kernels_cu_19a63b674cuda3std6ranges3__45__cpo4cendE,@object
	.size		_ZN54_INTERNAL_00d936ef_23_pos_encoding_kernels_cu_19a63b674cuda3std6ranges3__45__cpo4cendE,(_ZN54_INTERNAL_00d936ef_23_pos_encoding_kernels_cu_19a63b674cuda3std3__45__cpo4rendE - _ZN54_INTERNAL_00d936ef_23_pos_encoding_kernels_cu_19a63b674cuda3std6ranges3__45__cpo4cendE)
_ZN54_INTERNAL_00d936ef_23_pos_encoding_kernels_cu_19a63b674cuda3std6ranges3__45__cpo4cendE:
	.zero		1
	.type		_ZN54_INTERNAL_00d936ef_23_pos_encoding_kernels_cu_19a63b674cuda3std3__45__cpo4rendE,@object
	.size		_ZN54_INTERNAL_00d936ef_23_pos_encoding_kernels_cu_19a63b674cuda3std3__45__cpo4rendE,(_ZN54_INTERNAL_00d936ef_23_pos_encoding_kernels_cu_19a63b674cuda3std6ranges3__45__cpo4prevE - _ZN54_INTERNAL_00d936ef_23_pos_encoding_kernels_cu_19a63b674cuda3std3__45__cpo4rendE)
_ZN54_INTERNAL_00d936ef_23_pos_encoding_kernels_cu_19a63b674cuda3std3__45__cpo4rendE:
	.zero		1
	.type		_ZN54_INTERNAL_00d936ef_23_pos_encoding_kernels_cu_19a63b674cuda3std6ranges3__45__cpo4prevE,@object
	.size		_ZN54_INTERNAL_00d936ef_23_pos_encoding_kernels_cu_19a63b674cuda3std6ranges3__45__cpo4prevE,(_ZN54_INTERNAL_00d936ef_23_pos_encoding_kernels_cu_19a63b674cuda3std6ranges3__45__cpo9iter_moveE - _ZN54_INTERNAL_00d936ef_23_pos_encoding_kernels_cu_19a63b674cuda3std6ranges3__45__cpo4prevE)
_ZN54_INTERNAL_00d936ef_23_pos_encoding_kernels_cu_19a63b674cuda3std6ranges3__45__cpo4prevE:
	.zero		1
	.type		_ZN54_INTERNAL_00d936ef_23_pos_encoding_kernels_cu_19a63b674cuda3std6ranges3__45__cpo9iter_moveE,@object
	.size		_ZN54_INTERNAL_00d936ef_23_pos_encoding_kernels_cu_19a63b674cuda3std6ranges3__45__cpo9iter_moveE,(.L_13 - _ZN54_INTERNAL_00d936ef_23_pos_encoding_kernels_cu_19a63b674cuda3std6ranges3__45__cpo9iter_moveE)
_ZN54_INTERNAL_00d936ef_23_pos_encoding_kernels_cu_19a63b674cuda3std6ranges3__45__cpo9iter_moveE:
	.zero		1
.L_13:


//--------------------- .nv.constant0._ZN4vllm23rotary_embedding_kernelIN3c108BFloat16ELb0EEEvPKlPT_S6_PKS5_illliii --------------------------
	.section	.nv.constant0._ZN4vllm23rotary_embedding_kernelIN3c108BFloat16ELb0EEEvPKlPT_S6_PKS5_illliii,"a",@progbits
	.sectionflags	@""
	.align	4
.nv.constant0._ZN4vllm23rotary_embedding_kernelIN3c108BFloat16ELb0EEEvPKlPT_S6_PKS5_illliii:
	.zero		972


//--------------------- .nv.constant0._ZN4vllm23rotary_embedding_kernelIN3c108BFloat16ELb1EEEvPKlPT_S6_PKS5_illliii --------------------------
	.section	.nv.constant0._ZN4vllm23rotary_embedding_kernelIN3c108BFloat16ELb1EEEvPKlPT_S6_PKS5_illliii,"a",@progbits
	.sectionflags	@""
	.align	4
.nv.constant0._ZN4vllm23rotary_embedding_kernelIN3c108BFloat16ELb1EEEvPKlPT_S6_PKS5_illliii:
	.zero		972


//--------------------- .nv.constant0._ZN4vllm23rotary_embedding_kernelIN3c104HalfELb0EEEvPKlPT_S6_PKS5_illliii --------------------------
	.section	.nv.constant0._ZN4vllm23rotary_embedding_kernelIN3c104HalfELb0EEEvPKlPT_S6_PKS5_illliii,"a",@progbits
	.sectionflags	@""
	.align	4
.nv.constant0._ZN4vllm23rotary_embedding_kernelIN3c104HalfELb0EEEvPKlPT_S6_PKS5_illliii:
	.zero		972


//--------------------- .nv.constant0._ZN4vllm23rotary_embedding_kernelIN3c104HalfELb1EEEvPKlPT_S6_PKS5_illliii --------------------------
	.section	.nv.constant0._ZN4vllm23rotary_embedding_kernelIN3c104HalfELb1EEEvPKlPT_S6_PKS5_illliii,"a",@progbits
	.sectionflags	@""
	.align	4
.nv.constant0._ZN4vllm23rotary_embedding_kernelIN3c104HalfELb1EEEvPKlPT_S6_PKS5_illliii:
	.zero		972


//--------------------- .nv.constant0._ZN4vllm23rotary_embedding_kernelIfLb0EEEvPKlPT_S4_PKS3_illliii --------------------------
	.section	.nv.constant0._ZN4vllm23rotary_embedding_kernelIfLb0EEEvPKlPT_S4_PKS3_illliii,"a",@progbits
	.sectionflags	@""
	.align	4
.nv.constant0._ZN4vllm23rotary_embedding_kernelIfLb0EEEvPKlPT_S4_PKS3_illliii:
	.zero		972


//--------------------- .nv.constant0._ZN4vllm23rotary_embedding_kernelIfLb1EEEvPKlPT_S4_PKS3_illliii --------------------------
	.section	.nv.constant0._ZN4vllm23rotary_embedding_kernelIfLb1EEEvPKlPT_S4_PKS3_illliii,"a",@progbits
	.sectionflags	@""
	.align	4
.nv.constant0._ZN4vllm23rotary_embedding_kernelIfLb1EEEvPKlPT_S4_PKS3_illliii:
	.zero		972


//--------------------- SYMBOLS --------------------------

	.type		.nv.reservedSmem.offset0,@object
	.size		.nv.reservedSmem.offset0,0x4
